	.target	sm_90a

	.elftype	@"ET_EXEC"


//--------------------- .note.nv.tkinfo           --------------------------
	.section	.note.nv.tkinfo,"",@"SHT_NOTE"
	.sectionflags	@"SHF_NOTE_NV_TKINFO"
	.tkinfo
        /*0018*/ 	.word	0x00000002
        /*0030*/ 	.string	""
        /*0030*/ 	.string	"ptxas"
        /*0030*/ 	.string	"Cuda compilation tools, release 13.0, V13.0.88"
        /*0030*/ 	.string	"Build cuda_13.0.r13.0/compiler.36424714_0"
        /*0030*/ 	.string	"-arch sm_90a -m 64 "



//--------------------- .note.nv.cuinfo           --------------------------
	.section	.note.nv.cuinfo,"",@"SHT_NOTE"
	.sectionflags	@"SHF_NOTE_NV_CUINFO"
        /*0018*/ 	.short	0x0002
        /*001a*/ 	.short	0x005a
        /*001c*/ 	.short	0x0082
	.zero		2


//--------------------- .nv.info                  --------------------------
	.section	.nv.info,"",@"SHT_CUDA_INFO"
	.align	4


	//----- nvinfo : EIATTR_REGCOUNT
	.align		4
        /*0000*/ 	.byte	0x04, 0x2f
        /*0002*/ 	.short	(.L_15 - .L_14)
	.align		4
.L_14:
        /*0004*/ 	.word	index@(_ZN7cutlass13device_kernelINS_4gemm6kernel13GemmUniversalIN4cute5tupleIJiiiiEEENS1_10collective13CollectiveMmaINS1_34MainloopSm90TmaGmmaWarpSpecializedILi37ENS5_IJNS4_1CILi2EEENSA_ILi1EEESC_EEENS1_35KernelTmaWarpSpecializedCooperativeEEENS5_IJNSA_ILi128EEENSA_ILi64EEENSA_ILi32EEEEEEaNS5_IJlSC_lEEEaSK_NS4_8TiledMMAINS4_8MMA_AtomIJNS4_4SM904GMMA26MMA_64x64x32_S32S8S8_SS_TNEEEENS4_6LayoutISD_NS5_IJSC_NSA_ILi0EEESS_EEEEENS5_IJNS4_10UnderscoreESV_SV_EEEEENS4_13SM90_TMA_LOADENS4_14ComposedLayoutINS4_7SwizzleILi1ELi4ELi3EEENS4_18smem_ptr_flag_bitsILi8EEENSR_INS5_IJNSA_ILi8EEESI_EEENS5_IJSI_SC_EEEEEEEvNS4_8identityENS4_23SM90_TMA_LOAD_MULTICASTES18_vS19_EENS_8epilogue10collective6detail29Sm90TmaWarpSpecializedAdapterINS1D_15DefaultEpilogueIaSK_SK_NS1C_6thread17LinearCombinationIaLi1EiiLNS1H_9ScaleType4KindE0ELNS_15FloatRoundStyleE2EaEENS1_15EpilogueDefaultEEEEEvvEEEEvNT_6ParamsE)
        /*0008*/ 	.word	0x000000a8


	//----- nvinfo : EIATTR_FRAME_SIZE
	.align		4
.L_15:
        /*000c*/ 	.byte	0x04, 0x11
        /*000e*/ 	.short	(.L_17 - .L_16)
	.align		4
.L_16:
        /*0010*/ 	.word	index@(_ZN7cutlass13device_kernelINS_4gemm6kernel13GemmUniversalIN4cute5tupleIJiiiiEEENS1_10collective13CollectiveMmaINS1_34MainloopSm90TmaGmmaWarpSpecializedILi37ENS5_IJNS4_1CILi2EEENSA_ILi1EEESC_EEENS1_35KernelTmaWarpSpecializedCooperativeEEENS5_IJNSA_ILi128EEENSA_ILi64EEENSA_ILi32EEEEEEaNS5_IJlSC_lEEEaSK_NS4_8TiledMMAINS4_8MMA_AtomIJNS4_4SM904GMMA26MMA_64x64x32_S32S8S8_SS_TNEEEENS4_6LayoutISD_NS5_IJSC_NSA_ILi0EEESS_EEEEENS5_IJNS4_10UnderscoreESV_SV_EEEEENS4_13SM90_TMA_LOADENS4_14ComposedLayoutINS4_7SwizzleILi1ELi4ELi3EEENS4_18smem_ptr_flag_bitsILi8EEENSR_INS5_IJNSA_ILi8EEESI_EEENS5_IJSI_SC_EEEEEEEvNS4_8identityENS4_23SM90_TMA_LOAD_MULTICASTES18_vS19_EENS_8epilogue10collective6detail29Sm90TmaWarpSpecializedAdapterINS1D_15DefaultEpilogueIaSK_SK_NS1C_6thread17LinearCombinationIaLi1EiiLNS1H_9ScaleType4KindE0ELNS_15FloatRoundStyleE2EaEENS1_15EpilogueDefaultEEEEEvvEEEEvNT_6ParamsE)
        /*0014*/ 	.word	0x00000000


	//----- nvinfo : EIATTR_MIN_STACK_SIZE
	.align		4
.L_17:
        /*0018*/ 	.byte	0x04, 0x12
        /*001a*/ 	.short	(.L_19 - .L_18)
	.align		4
.L_18:
        /*001c*/ 	.word	index@(_ZN7cutlass13device_kernelINS_4gemm6kernel13GemmUniversalIN4cute5tupleIJiiiiEEENS1_10collective13CollectiveMmaINS1_34MainloopSm90TmaGmmaWarpSpecializedILi37ENS5_IJNS4_1CILi2EEENSA_ILi1EEESC_EEENS1_35KernelTmaWarpSpecializedCooperativeEEENS5_IJNSA_ILi128EEENSA_ILi64EEENSA_ILi32EEEEEEaNS5_IJlSC_lEEEaSK_NS4_8TiledMMAINS4_8MMA_AtomIJNS4_4SM904GMMA26MMA_64x64x32_S32S8S8_SS_TNEEEENS4_6LayoutISD_NS5_IJSC_NSA_ILi0EEESS_EEEEENS5_IJNS4_10UnderscoreESV_SV_EEEEENS4_13SM90_TMA_LOADENS4_14ComposedLayoutINS4_7SwizzleILi1ELi4ELi3EEENS4_18smem_ptr_flag_bitsILi8EEENSR_INS5_IJNSA_ILi8EEESI_EEENS5_IJSI_SC_EEEEEEEvNS4_8identityENS4_23SM90_TMA_LOAD_MULTICASTES18_vS19_EENS_8epilogue10collective6detail29Sm90TmaWarpSpecializedAdapterINS1D_15DefaultEpilogueIaSK_SK_NS1C_6thread17LinearCombinationIaLi1EiiLNS1H_9ScaleType4KindE0ELNS_15FloatRoundStyleE2EaEENS1_15EpilogueDefaultEEEEEvvEEEEvNT_6ParamsE)
        /*0020*/ 	.word	0x00000000
.L_19:


//--------------------- .nv.compat                --------------------------
	.section	.nv.compat,"",@"SHT_CUDA_COMPAT_INFO"
	.align	4
        /*0000*/ 	.byte	0x02, 0x09, 0x01, 0x00, 0x02, 0x02, 0x04, 0x00, 0x02, 0x05, 0x05, 0x00, 0x03, 0x07, 0x01, 0x01
        /*0010*/ 	.byte	0x02, 0x03, 0x01, 0x00, 0x02, 0x06, 0x01, 0x00, 0x04, 0x0b, 0x08, 0x00, 0x00, 0x00, 0x00, 0x00
        /*0020*/ 	.byte	0x00, 0x00, 0x00, 0x00


//--------------------- .nv.info._ZN7cutlass13device_kernelINS_4gemm6kernel13GemmUniversalIN4cute5tupleIJiiiiEEENS1_10collective13CollectiveMmaINS1_34MainloopSm90TmaGmmaWarpSpecializedILi37ENS5_IJNS4_1CILi2EEENSA_ILi1EEESC_EEENS1_35KernelTmaWarpSpecializedCooperativeEEENS5_IJNSA_ILi128EEENSA_ILi64EEENSA_ILi32EEEEEEaNS5_IJlSC_lEEEaSK_NS4_8TiledMMAINS4_8MMA_AtomIJNS4_4SM904GMMA26MMA_64x64x32_S32S8S8_SS_TNEEEENS4_6LayoutISD_NS5_IJSC_NSA_ILi0EEESS_EEEEENS5_IJNS4_10UnderscoreESV_SV_EEEEENS4_13SM90_TMA_LOADENS4_14ComposedLayoutINS4_7SwizzleILi1ELi4ELi3EEENS4_18smem_ptr_flag_bitsILi8EEENSR_INS5_IJNSA_ILi8EEESI_EEENS5_IJSI_SC_EEEEEEEvNS4_8identityENS4_23SM90_TMA_LOAD_MULTICASTES18_vS19_EENS_8epilogue10collective6detail29Sm90TmaWarpSpecializedAdapterINS1D_15DefaultEpilogueIaSK_SK_NS1C_6thread17LinearCombinationIaLi1EiiLNS1H_9ScaleType4KindE0ELNS_15FloatRoundStyleE2EaEENS1_15EpilogueDefaultEEEEEvvEEEEvNT_6ParamsE --------------------------
	.section	.nv.info._ZN7cutlass13device_kernelINS_4gemm6kernel13GemmUniversalIN4cute5tupleIJiiiiEEENS1_10collective13CollectiveMmaINS1_34MainloopSm90TmaGmmaWarpSpecializedILi37ENS5_IJNS4_1CILi2EEENSA_ILi1EEESC_EEENS1_35KernelTmaWarpSpecializedCooperativeEEENS5_IJNSA_ILi128EEENSA_ILi64EEENSA_ILi32EEEEEEaNS5_IJlSC_lEEEaSK_NS4_8TiledMMAINS4_8MMA_AtomIJNS4_4SM904GMMA26MMA_64x64x32_S32S8S8_SS_TNEEEENS4_6LayoutISD_NS5_IJSC_NSA_ILi0EEESS_EEEEENS5_IJNS4_10UnderscoreESV_SV_EEEEENS4_13SM90_TMA_LOADENS4_14ComposedLayoutINS4_7SwizzleILi1ELi4ELi3EEENS4_18smem_ptr_flag_bitsILi8EEENSR_INS5_IJNSA_ILi8EEESI_EEENS5_IJSI_SC_EEEEEEEvNS4_8identityENS4_23SM90_TMA_LOAD_MULTICASTES18_vS19_EENS_8epilogue10collective6detail29Sm90TmaWarpSpecializedAdapterINS1D_15DefaultEpilogueIaSK_SK_NS1C_6thread17LinearCombinationIaLi1EiiLNS1H_9ScaleType4KindE0ELNS_15FloatRoundStyleE2EaEENS1_15EpilogueDefaultEEEEEvvEEEEvNT_6ParamsE,"",@"SHT_CUDA_INFO"
	.sectionflags	@""
	.align	4


	//----- nvinfo : EIATTR_CUDA_API_VERSION
	.align		4
        /*0000*/ 	.byte	0x04, 0x37
        /*0002*/ 	.short	(.L_21 - .L_20)
.L_20:
        /*0004*/ 	.word	0x00000082


	//----- nvinfo : EIATTR_KPARAM_INFO
	.align		4
.L_21:
        /*0008*/ 	.byte	0x04, 0x17
        /*000a*/ 	.short	(.L_23 - .L_22)
.L_22:
        /*000c*/ 	.word	0x00000000
        /*0010*/ 	.short	0x0000
        /*0012*/ 	.short	0x0070
        /*0014*/ 	.byte	0x00, 0xf0, 0x01, 0x10


	//----- nvinfo : EIATTR_SPARSE_MMA_MASK
	.align		4
.L_23:
        /*0018*/ 	.byte	0x03, 0x50
        /*001a*/ 	.short	0x0000


	//----- nvinfo : EIATTR_MAXREG_COUNT
	.align		4
        /*001c*/ 	.byte	0x03, 0x1b
        /*001e*/ 	.short	0x00a8


	//----- nvinfo : EIATTR_NUM_BARRIERS
	.align		4
        /*0020*/ 	.byte	0x02, 0x4c
        /*0022*/ 	.byte	0x01
	.zero		1


	//----- nvinfo : EIATTR_EXTERNS
	.align		4
        /*0024*/ 	.byte	0x04, 0x0f
        /*0026*/ 	.short	(.L_25 - .L_24)


	//   ....[0]....
	.align		4
.L_24:
        /*0028*/ 	.word	index@(__assertfail)


	//----- nvinfo : EIATTR_MERCURY_ISA_VERSION
	.align		4
.L_25:
        /*002c*/ 	.byte	0x03, 0x5f
        /*002e*/ 	.short	0x0101


	//----- nvinfo : EIATTR_INT_WARP_WIDE_INSTR_OFFSETS
	.align		4
        /*0030*/ 	.byte	0x04, 0x31
        /*0032*/ 	.short	(.L_27 - .L_26)


	//   ....[0]....
.L_26:
        /*0034*/ 	.word	0x000008d0


	//   ....[1]....
        /*0038*/ 	.word	0x00000900


	//   ....[2]....
        /*003c*/ 	.word	0x00000aa0


	//----- nvinfo : EIATTR_COOP_GROUP_MASK_REGIDS
	.align		4
.L_27:
        /*0040*/ 	.byte	0x04, 0x29
        /*0042*/ 	.short	(.L_29 - .L_28)


	//   ....[0]....
.L_28:
        /*0044*/ 	.word	0xffffffff


	//   ....[1]....
        /*0048*/ 	.word	0xffffffff


	//   ....[2]....
        /*004c*/ 	.word	0xffffffff


	//   ....[3]....
        /*0050*/ 	.word	0xffffffff


	//   ....[4]....
        /*0054*/ 	.word	0xffffffff


	//   ....[5]....
        /*0058*/ 	.word	0xffffffff


	//----- nvinfo : EIATTR_COOP_GROUP_INSTR_OFFSETS
	.align		4
.L_29:
        /*005c*/ 	.byte	0x04, 0x28
        /*005e*/ 	.short	(.L_31 - .L_30)


	//   ....[0]....
.L_30:
        /*0060*/ 	.word	0x00000060


	//   ....[1]....
        /*0064*/ 	.word	0x00000070


	//   ....[2]....
        /*0068*/ 	.word	0x00000130


	//   ....[3]....
        /*006c*/ 	.word	0x00000720


	//   ....[4]....
        /*0070*/ 	.word	0x00000c50


	//   ....[5]....
        /*0074*/ 	.word	0x00001890


	//----- nvinfo : EIATTR_REG_RECONFIG
	.align		4
.L_31:
        /*0078*/ 	.byte	0x01, 0x54
	.zero		2


	//----- nvinfo : EIATTR_SYSCALL_OFFSETS
	.align		4
        /*007c*/ 	.byte	0x04, 0x46
        /*007e*/ 	.short	(.L_33 - .L_32)


	//   ....[0]....
.L_32:
        /*0080*/ 	.word	0x00001a80


	//----- nvinfo : EIATTR_MBARRIER_INSTR_OFFSETS
	.align		4
.L_33:
        /*0084*/ 	.byte	0x04, 0x39
        /*0086*/ 	.short	(.L_35 - .L_34)


	//   ....[0]....
.L_34:
        /*0088*/ 	.word	0x00000250
        /*008c*/ 	.word	0x000000ff
        /*0090*/ 	.word	0x00000000
        /*0094*/ 	.short	0x0100
        /*0096*/ 	.byte	0x08
	.zero		1


	//   ....[1]....
        /*0098*/ 	.word	0x00000260
        /*009c*/ 	.word	0x000000ff
        /*00a0*/ 	.word	0x00000128
        /*00a4*/ 	.short	0x0100
        /*00a6*/ 	.byte	0x08
	.zero		1


	//   ....[2]....
        /*00a8*/ 	.word	0x00000270
        /*00ac*/ 	.word	0x000000ff
        /*00b0*/ 	.word	0x00000008
        /*00b4*/ 	.short	0x0100
        /*00b6*/ 	.byte	0x08
	.zero		1


	//   ....[3]....
        /*00b8*/ 	.word	0x00000280
        /*00bc*/ 	.word	0x000000ff
        /*00c0*/ 	.word	0x00000130
        /*00c4*/ 	.short	0x0100
        /*00c6*/ 	.byte	0x08
	.zero		1


	//   ....[4]....
        /*00c8*/ 	.word	0x00000290
        /*00cc*/ 	.word	0x000000ff
        /*00d0*/ 	.word	0x00000010
        /*00d4*/ 	.short	0x0100
        /*00d6*/ 	.byte	0x08
	.zero		1


	//   ....[5]....
        /*00d8*/ 	.word	0x000002a0
        /*00dc*/ 	.word	0x000000ff
        /*00e0*/ 	.word	0x00000138
        /*00e4*/ 	.short	0x0100
        /*00e6*/ 	.byte	0x08
	.zero		1


	//   ....[6]....
        /*00e8*/ 	.word	0x000002b0
        /*00ec*/ 	.word	0x000000ff
        /*00f0*/ 	.word	0x00000018
        /*00f4*/ 	.short	0x0100
        /*00f6*/ 	.byte	0x08
	.zero		1


	//   ....[7]....
        /*00f8*/ 	.word	0x000002c0
        /*00fc*/ 	.word	0x000000ff
        /*0100*/ 	.word	0x00000140
        /*0104*/ 	.short	0x0100
        /*0106*/ 	.byte	0x08
	.zero		1


	//   ....[8]....
        /*0108*/ 	.word	0x000002d0
        /*010c*/ 	.word	0x000000ff
        /*0110*/ 	.word	0x00000020
        /*0114*/ 	.short	0x0100
        /*0116*/ 	.byte	0x08
	.zero		1


	//   ....[9]....
        /*0118*/ 	.word	0x000002e0
        /*011c*/ 	.word	0x000000ff
        /*0120*/ 	.word	0x00000148
        /*0124*/ 	.short	0x0100
        /*0126*/ 	.byte	0x08
	.zero		1


	//   ....[10]....
        /*0128*/ 	.word	0x000002f0
        /*012c*/ 	.word	0x000000ff
        /*0130*/ 	.word	0x00000028
        /*0134*/ 	.short	0x0100
        /*0136*/ 	.byte	0x08
	.zero		1


	//   ....[11]....
        /*0138*/ 	.word	0x00000300
        /*013c*/ 	.word	0x000000ff
        /*0140*/ 	.word	0x00000150
        /*0144*/ 	.short	0x0100
        /*0146*/ 	.byte	0x08
	.zero		1


	//   ....[12]....
        /*0148*/ 	.word	0x00000310
        /*014c*/ 	.word	0x000000ff
        /*0150*/ 	.word	0x00000030
        /*0154*/ 	.short	0x0100
        /*0156*/ 	.byte	0x08
	.zero		1


	//   ....[13]....
        /*0158*/ 	.word	0x00000320
        /*015c*/ 	.word	0x000000ff
        /*0160*/ 	.word	0x00000158
        /*0164*/ 	.short	0x0100
        /*0166*/ 	.byte	0x08
	.zero		1


	//   ....[14]....
        /*0168*/ 	.word	0x00000330
        /*016c*/ 	.word	0x000000ff
        /*0170*/ 	.word	0x00000038
        /*0174*/ 	.short	0x0100
        /*0176*/ 	.byte	0x08
	.zero		1


	//   ....[15]....
        /*0178*/ 	.word	0x00000340
        /*017c*/ 	.word	0x000000ff
        /*0180*/ 	.word	0x00000160
        /*0184*/ 	.short	0x0100
        /*0186*/ 	.byte	0x08
	.zero		1


	//   ....[16]....
        /*0188*/ 	.word	0x00000350
        /*018c*/ 	.word	0x000000ff
        /*0190*/ 	.word	0x00000040
        /*0194*/ 	.short	0x0100
        /*0196*/ 	.byte	0x08
	.zero		1


	//   ....[17]....
        /*0198*/ 	.word	0x00000360
        /*019c*/ 	.word	0x000000ff
        /*01a0*/ 	.word	0x00000168
        /*01a4*/ 	.short	0x0100
        /*01a6*/ 	.byte	0x08
	.zero		1


	//   ....[18]....
        /*01a8*/ 	.word	0x00000370
        /*01ac*/ 	.word	0x000000ff
        /*01b0*/ 	.word	0x00000048
        /*01b4*/ 	.short	0x0100
        /*01b6*/ 	.byte	0x08
	.zero		1


	//   ....[19]....
        /*01b8*/ 	.word	0x00000380
        /*01bc*/ 	.word	0x000000ff
        /*01c0*/ 	.word	0x00000170
        /*01c4*/ 	.short	0x0100
        /*01c6*/ 	.byte	0x08
	.zero		1


	//   ....[20]....
        /*01c8*/ 	.word	0x00000390
        /*01cc*/ 	.word	0x000000ff
        /*01d0*/ 	.word	0x00000050
        /*01d4*/ 	.short	0x0100
        /*01d6*/ 	.byte	0x08
	.zero		1


	//   ....[21]....
        /*01d8*/ 	.word	0x000003a0
        /*01dc*/ 	.word	0x000000ff
        /*01e0*/ 	.word	0x00000178
        /*01e4*/ 	.short	0x0100
        /*01e6*/ 	.byte	0x08
	.zero		1


	//   ....[22]....
        /*01e8*/ 	.word	0x000003b0
        /*01ec*/ 	.word	0x000000ff
        /*01f0*/ 	.word	0x00000058
        /*01f4*/ 	.short	0x0100
        /*01f6*/ 	.byte	0x08
	.zero		1


	//   ....[23]....
        /*01f8*/ 	.word	0x000003c0
        /*01fc*/ 	.word	0x000000ff
        /*0200*/ 	.word	0x00000180
        /*0204*/ 	.short	0x0100
        /*0206*/ 	.byte	0x08
	.zero		1


	//   ....[24]....
        /*0208*/ 	.word	0x000003d0
        /*020c*/ 	.word	0x000000ff
        /*0210*/ 	.word	0x00000060
        /*0214*/ 	.short	0x0100
        /*0216*/ 	.byte	0x08
	.zero		1


	//   ....[25]....
        /*0218*/ 	.word	0x000003e0
        /*021c*/ 	.word	0x000000ff
        /*0220*/ 	.word	0x00000188
        /*0224*/ 	.short	0x0100
        /*0226*/ 	.byte	0x08
	.zero		1


	//   ....[26]....
        /*0228*/ 	.word	0x000003f0
        /*022c*/ 	.word	0x000000ff
        /*0230*/ 	.word	0x00000068
        /*0234*/ 	.short	0x0100
        /*0236*/ 	.byte	0x08
	.zero		1


	//   ....[27]....
        /*0238*/ 	.word	0x00000400
        /*023c*/ 	.word	0x000000ff
        /*0240*/ 	.word	0x00000190
        /*0244*/ 	.short	0x0100
        /*0246*/ 	.byte	0x08
	.zero		1


	//   ....[28]....
        /*0248*/ 	.word	0x00000410
        /*024c*/ 	.word	0x000000ff
        /*0250*/ 	.word	0x00000070
        /*0254*/ 	.short	0x0100
        /*0256*/ 	.byte	0x08
	.zero		1


	//   ....[29]....
        /*0258*/ 	.word	0x00000420
        /*025c*/ 	.word	0x000000ff
        /*0260*/ 	.word	0x00000198
        /*0264*/ 	.short	0x0100
        /*0266*/ 	.byte	0x08
	.zero		1


	//   ....[30]....
        /*0268*/ 	.word	0x00000430
        /*026c*/ 	.word	0x000000ff
        /*0270*/ 	.word	0x00000078
        /*0274*/ 	.short	0x0100
        /*0276*/ 	.byte	0x08
	.zero		1


	//   ....[31]....
        /*0278*/ 	.word	0x00000440
        /*027c*/ 	.word	0x000000ff
        /*0280*/ 	.word	0x000001a0
        /*0284*/ 	.short	0x0100
        /*0286*/ 	.byte	0x08
	.zero		1


	//   ....[32]....
        /*0288*/ 	.word	0x00000450
        /*028c*/ 	.word	0x000000ff
        /*0290*/ 	.word	0x00000080
        /*0294*/ 	.short	0x0100
        /*0296*/ 	.byte	0x08
	.zero		1


	//   ....[33]....
        /*0298*/ 	.word	0x00000460
        /*029c*/ 	.word	0x000000ff
        /*02a0*/ 	.word	0x000001a8
        /*02a4*/ 	.short	0x0100
        /*02a6*/ 	.byte	0x08
	.zero		1


	//   ....[34]....
        /*02a8*/ 	.word	0x00000470
        /*02ac*/ 	.word	0x000000ff
        /*02b0*/ 	.word	0x00000088
        /*02b4*/ 	.short	0x0100
        /*02b6*/ 	.byte	0x08
	.zero		1


	//   ....[35]....
        /*02b8*/ 	.word	0x00000480
        /*02bc*/ 	.word	0x000000ff
        /*02c0*/ 	.word	0x000001b0
        /*02c4*/ 	.short	0x0100
        /*02c6*/ 	.byte	0x08
	.zero		1


	//   ....[36]....
        /*02c8*/ 	.word	0x00000490
        /*02cc*/ 	.word	0x000000ff
        /*02d0*/ 	.word	0x00000090
        /*02d4*/ 	.short	0x0100
        /*02d6*/ 	.byte	0x08
	.zero		1


	//   ....[37]....
        /*02d8*/ 	.word	0x000004a0
        /*02dc*/ 	.word	0x000000ff
        /*02e0*/ 	.word	0x000001b8
        /*02e4*/ 	.short	0x0100
        /*02e6*/ 	.byte	0x08
	.zero		1


	//   ....[38]....
        /*02e8*/ 	.word	0x000004b0
        /*02ec*/ 	.word	0x000000ff
        /*02f0*/ 	.word	0x00000098
        /*02f4*/ 	.short	0x0100
        /*02f6*/ 	.byte	0x08
	.zero		1


	//   ....[39]....
        /*02f8*/ 	.word	0x000004c0
        /*02fc*/ 	.word	0x000000ff
        /*0300*/ 	.word	0x000001c0
        /*0304*/ 	.short	0x0100
        /*0306*/ 	.byte	0x08
	.zero		1


	//   ....[40]....
        /*0308*/ 	.word	0x000004d0
        /*030c*/ 	.word	0x000000ff
        /*0310*/ 	.word	0x000000a0
        /*0314*/ 	.short	0x0100
        /*0316*/ 	.byte	0x08
	.zero		1


	//   ....[41]....
        /*0318*/ 	.word	0x000004e0
        /*031c*/ 	.word	0x000000ff
        /*0320*/ 	.word	0x000001c8
        /*0324*/ 	.short	0x0100
        /*0326*/ 	.byte	0x08
	.zero		1


	//   ....[42]....
        /*0328*/ 	.word	0x000004f0
        /*032c*/ 	.word	0x000000ff
        /*0330*/ 	.word	0x000000a8
        /*0334*/ 	.short	0x0100
        /*0336*/ 	.byte	0x08
	.zero		1


	//   ....[43]....
        /*0338*/ 	.word	0x00000500
        /*033c*/ 	.word	0x000000ff
        /*0340*/ 	.word	0x000001d0
        /*0344*/ 	.short	0x0100
        /*0346*/ 	.byte	0x08
	.zero		1


	//   ....[44]....
        /*0348*/ 	.word	0x00000510
        /*034c*/ 	.word	0x000000ff
        /*0350*/ 	.word	0x000000b0
        /*0354*/ 	.short	0x0100
        /*0356*/ 	.byte	0x08
	.zero		1


	//   ....[45]....
        /*0358*/ 	.word	0x00000520
        /*035c*/ 	.word	0x000000ff
        /*0360*/ 	.word	0x000001d8
        /*0364*/ 	.short	0x0100
        /*0366*/ 	.byte	0x08
	.zero		1


	//   ....[46]....
        /*0368*/ 	.word	0x00000530
        /*036c*/ 	.word	0x000000ff
        /*0370*/ 	.word	0x000000b8
        /*0374*/ 	.short	0x0100
        /*0376*/ 	.byte	0x08
	.zero		1


	//   ....[47]....
        /*0378*/ 	.word	0x00000540
        /*037c*/ 	.word	0x000000ff
        /*0380*/ 	.word	0x000001e0
        /*0384*/ 	.short	0x0100
        /*0386*/ 	.byte	0x08
	.zero		1


	//   ....[48]....
        /*0388*/ 	.word	0x00000550
        /*038c*/ 	.word	0x000000ff
        /*0390*/ 	.word	0x000000c0
        /*0394*/ 	.short	0x0100
        /*0396*/ 	.byte	0x08
	.zero		1


	//   ....[49]....
        /*0398*/ 	.word	0x00000560
        /*039c*/ 	.word	0x000000ff
        /*03a0*/ 	.word	0x000001e8
        /*03a4*/ 	.short	0x0100
        /*03a6*/ 	.byte	0x08
	.zero		1


	//   ....[50]....
        /*03a8*/ 	.word	0x00000570
        /*03ac*/ 	.word	0x000000ff
        /*03b0*/ 	.word	0x000000c8
        /*03b4*/ 	.short	0x0100
        /*03b6*/ 	.byte	0x08
	.zero		1


	//   ....[51]....
        /*03b8*/ 	.word	0x00000580
        /*03bc*/ 	.word	0x000000ff
        /*03c0*/ 	.word	0x000001f0
        /*03c4*/ 	.short	0x0100
        /*03c6*/ 	.byte	0x08
	.zero		1


	//   ....[52]....
        /*03c8*/ 	.word	0x00000590
        /*03cc*/ 	.word	0x000000ff
        /*03d0*/ 	.word	0x000000d0
        /*03d4*/ 	.short	0x0100
        /*03d6*/ 	.byte	0x08
	.zero		1


	//   ....[53]....
        /*03d8*/ 	.word	0x000005a0
        /*03dc*/ 	.word	0x000000ff
        /*03e0*/ 	.word	0x000001f8
        /*03e4*/ 	.short	0x0100
        /*03e6*/ 	.byte	0x08
	.zero		1


	//   ....[54]....
        /*03e8*/ 	.word	0x000005b0
        /*03ec*/ 	.word	0x000000ff
        /*03f0*/ 	.word	0x000000d8
        /*03f4*/ 	.short	0x0100
        /*03f6*/ 	.byte	0x08
	.zero		1


	//   ....[55]....
        /*03f8*/ 	.word	0x000005c0
        /*03fc*/ 	.word	0x000000ff
        /*0400*/ 	.word	0x00000200
        /*0404*/ 	.short	0x0100
        /*0406*/ 	.byte	0x08
	.zero		1


	//   ....[56]....
        /*0408*/ 	.word	0x000005d0
        /*040c*/ 	.word	0x000000ff
        /*0410*/ 	.word	0x000000e0
        /*0414*/ 	.short	0x0100
        /*0416*/ 	.byte	0x08
	.zero		1


	//   ....[57]....
        /*0418*/ 	.word	0x000005e0
        /*041c*/ 	.word	0x000000ff
        /*0420*/ 	.word	0x00000208
        /*0424*/ 	.short	0x0100
        /*0426*/ 	.byte	0x08
	.zero		1


	//   ....[58]....
        /*0428*/ 	.word	0x000005f0
        /*042c*/ 	.word	0x000000ff
        /*0430*/ 	.word	0x000000e8
        /*0434*/ 	.short	0x0100
        /*0436*/ 	.byte	0x08
	.zero		1


	//   ....[59]....
        /*0438*/ 	.word	0x00000600
        /*043c*/ 	.word	0x000000ff
        /*0440*/ 	.word	0x00000210
        /*0444*/ 	.short	0x0100
        /*0446*/ 	.byte	0x08
	.zero		1


	//   ....[60]....
        /*0448*/ 	.word	0x00000610
        /*044c*/ 	.word	0x000000ff
        /*0450*/ 	.word	0x000000f0
        /*0454*/ 	.short	0x0100
        /*0456*/ 	.byte	0x08
	.zero		1


	//   ....[61]....
        /*0458*/ 	.word	0x00000620
        /*045c*/ 	.word	0x000000ff
        /*0460*/ 	.word	0x00000218
        /*0464*/ 	.short	0x0100
        /*0466*/ 	.byte	0x08
	.zero		1


	//   ....[62]....
        /*0468*/ 	.word	0x00000630
        /*046c*/ 	.word	0x000000ff
        /*0470*/ 	.word	0x000000f8
        /*0474*/ 	.short	0x0100
        /*0476*/ 	.byte	0x08
	.zero		1


	//   ....[63]....
        /*0478*/ 	.word	0x00000640
        /*047c*/ 	.word	0x000000ff
        /*0480*/ 	.word	0x00000220
        /*0484*/ 	.short	0x0100
        /*0486*/ 	.byte	0x08
	.zero		1


	//   ....[64]....
        /*0488*/ 	.word	0x00000650
        /*048c*/ 	.word	0x000000ff
        /*0490*/ 	.word	0x00000100
        /*0494*/ 	.short	0x0100
        /*0496*/ 	.byte	0x08
	.zero		1


	//   ....[65]....
        /*0498*/ 	.word	0x00000660
        /*049c*/ 	.word	0x000000ff
        /*04a0*/ 	.word	0x00000228
        /*04a4*/ 	.short	0x0100
        /*04a6*/ 	.byte	0x08
	.zero		1


	//   ....[66]....
        /*04a8*/ 	.word	0x00000670
        /*04ac*/ 	.word	0x000000ff
        /*04b0*/ 	.word	0x00000108
        /*04b4*/ 	.short	0x0100
        /*04b6*/ 	.byte	0x08
	.zero		1


	//   ....[67]....
        /*04b8*/ 	.word	0x00000680
        /*04bc*/ 	.word	0x000000ff
        /*04c0*/ 	.word	0x00000230
        /*04c4*/ 	.short	0x0100
        /*04c6*/ 	.byte	0x08
	.zero		1


	//   ....[68]....
        /*04c8*/ 	.word	0x00000690
        /*04cc*/ 	.word	0x000000ff
        /*04d0*/ 	.word	0x00000110
        /*04d4*/ 	.short	0x0100
        /*04d6*/ 	.byte	0x08
	.zero		1


	//   ....[69]....
        /*04d8*/ 	.word	0x000006a0
        /*04dc*/ 	.word	0x000000ff
        /*04e0*/ 	.word	0x00000238
        /*04e4*/ 	.short	0x0100
        /*04e6*/ 	.byte	0x08
	.zero		1


	//   ....[70]....
        /*04e8*/ 	.word	0x000006b0
        /*04ec*/ 	.word	0x000000ff
        /*04f0*/ 	.word	0x00000118
        /*04f4*/ 	.short	0x0100
        /*04f6*/ 	.byte	0x08
	.zero		1


	//   ....[71]....
        /*04f8*/ 	.word	0x000006c0
        /*04fc*/ 	.word	0x000000ff
        /*0500*/ 	.word	0x00000240
        /*0504*/ 	.short	0x0100
        /*0506*/ 	.byte	0x08
	.zero		1


	//   ....[72]....
        /*0508*/ 	.word	0x000006d0
        /*050c*/ 	.word	0x000000ff
        /*0510*/ 	.word	0x00000120
        /*0514*/ 	.short	0x0100
        /*0516*/ 	.byte	0x08
	.zero		1


	//   ....[73]....
        /*0518*/ 	.word	0x000006e0
        /*051c*/ 	.word	0x000000ff
        /*0520*/ 	.word	0x00000248
        /*0524*/ 	.short	0x0100
        /*0526*/ 	.byte	0x08
	.zero		1


	//   ....[74]....
        /*0528*/ 	.word	0x00000b30
        /*052c*/ 	.word	0x000000ff
        /*0530*/ 	.word	0x00000260
        /*0534*/ 	.short	0x0100
        /*0536*/ 	.byte	0x06
	.zero		1


	//   ....[75]....
        /*0538*/ 	.word	0x00000bd0
        /*053c*/ 	.word	0x000000ff
        /*0540*/ 	.word	0x00000268
        /*0544*/ 	.short	0x0100
        /*0546*/ 	.byte	0x06
	.zero		1


	//   ....[76]....
        /*0548*/ 	.word	0x00001b50
        /*054c*/ 	.word	0x00000003
        /*0550*/ 	.word	0x00000000
        /*0554*/ 	.short	0x010a
        /*0556*/ 	.byte	0x3f
	.zero		1


	//   ....[77]....
        /*0558*/ 	.word	0x00001bb0
        /*055c*/ 	.word	0x00000003
        /*0560*/ 	.word	0x00000000
        /*0564*/ 	.short	0x010a
        /*0566*/ 	.byte	0x3f
	.zero		1


	//   ....[78]....
        /*0568*/ 	.word	0x00001dc0
        /*056c*/ 	.word	0x00000005
        /*0570*/ 	.word	0x00000000
        /*0574*/ 	.short	0x010a
        /*0576*/ 	.byte	0x3f
	.zero		1


	//   ....[79]....
        /*0578*/ 	.word	0x00001e00
        /*057c*/ 	.word	0x00000005
        /*0580*/ 	.word	0x00000000
        /*0584*/ 	.short	0x010a
        /*0586*/ 	.byte	0x3f
	.zero		1


	//   ....[80]....
        /*0588*/ 	.word	0x00001ef0
        /*058c*/ 	.word	0x00000004
        /*0590*/ 	.word	0x00000000
        /*0594*/ 	.short	0x0101
        /*0596*/ 	.byte	0x3f
	.zero		1


	//   ....[81]....
        /*0598*/ 	.word	0x00002110
        /*059c*/ 	.word	0x00000000
        /*05a0*/ 	.word	0x00000000
        /*05a4*/ 	.short	0x0101
        /*05a6*/ 	.byte	0x3f
	.zero		1


	//   ....[82]....
        /*05a8*/ 	.word	0x00004e30
        /*05ac*/ 	.word	0x00000017
        /*05b0*/ 	.word	0x00000128
        /*05b4*/ 	.short	0x010a
        /*05b6*/ 	.byte	0x3f
	.zero		1


	//   ....[83]....
        /*05b8*/ 	.word	0x00005220
        /*05bc*/ 	.word	0x00000006
        /*05c0*/ 	.word	0x00000268
        /*05c4*/ 	.short	0x0101
        /*05c6*/ 	.byte	0x3f
	.zero		1


	//   ....[84]....
        /*05c8*/ 	.word	0x00005920
        /*05cc*/ 	.word	0x00000007
        /*05d0*/ 	.word	0x00000000
        /*05d4*/ 	.short	0x010a
        /*05d6*/ 	.byte	0x3f
	.zero		1


	//   ....[85]....
        /*05d8*/ 	.word	0x000059a0
        /*05dc*/ 	.word	0x00000006
        /*05e0*/ 	.word	0x00000000
        /*05e4*/ 	.short	0x010a
        /*05e6*/ 	.byte	0x3f
	.zero		1


	//   ....[86]....
        /*05e8*/ 	.word	0x00005a30
        /*05ec*/ 	.word	0x00000007
        /*05f0*/ 	.word	0x00000000
        /*05f4*/ 	.short	0x010a
        /*05f6*/ 	.byte	0x3f
	.zero		1


	//   ....[87]....
        /*05f8*/ 	.word	0x00005ac0
        /*05fc*/ 	.word	0x00000006
        /*0600*/ 	.word	0x00000000
        /*0604*/ 	.short	0x010a
        /*0606*/ 	.byte	0x3f
	.zero		1


	//   ....[88]....
        /*0608*/ 	.word	0x00005b50
        /*060c*/ 	.word	0x00000007
        /*0610*/ 	.word	0x00000000
        /*0614*/ 	.short	0x010a
        /*0616*/ 	.byte	0x3f
	.zero		1


	//   ....[89]....
        /*0618*/ 	.word	0x00005be0
        /*061c*/ 	.word	0x00000006
        /*0620*/ 	.word	0x00000000
        /*0624*/ 	.short	0x010a
        /*0626*/ 	.byte	0x3f
	.zero		1


	//   ....[90]....
        /*0628*/ 	.word	0x00005c70
        /*062c*/ 	.word	0x00000007
        /*0630*/ 	.word	0x00000000
        /*0634*/ 	.short	0x010a
        /*0636*/ 	.byte	0x3f
	.zero		1


	//   ....[91]....
        /*0638*/ 	.word	0x00005d00
        /*063c*/ 	.word	0x00000006
        /*0640*/ 	.word	0x00000000
        /*0644*/ 	.short	0x010a
        /*0646*/ 	.byte	0x3f
	.zero		1


	//   ....[92]....
        /*0648*/ 	.word	0x00005d90
        /*064c*/ 	.word	0x00000007
        /*0650*/ 	.word	0x00000000
        /*0654*/ 	.short	0x010a
        /*0656*/ 	.byte	0x3f
	.zero		1


	//   ....[93]....
        /*0658*/ 	.word	0x00005e20
        /*065c*/ 	.word	0x00000006
        /*0660*/ 	.word	0x00000000
        /*0664*/ 	.short	0x010a
        /*0666*/ 	.byte	0x3f
	.zero		1


	//   ....[94]....
        /*0668*/ 	.word	0x00005eb0
        /*066c*/ 	.word	0x00000007
        /*0670*/ 	.word	0x00000000
        /*0674*/ 	.short	0x010a
        /*0676*/ 	.byte	0x3f
	.zero		1


	//   ....[95]....
        /*0678*/ 	.word	0x00005f40
        /*067c*/ 	.word	0x00000006
        /*0680*/ 	.word	0x00000000
        /*0684*/ 	.short	0x010a
        /*0686*/ 	.byte	0x3f
	.zero		1


	//   ....[96]....
        /*0688*/ 	.word	0x00005fd0
        /*068c*/ 	.word	0x00000007
        /*0690*/ 	.word	0x00000000
        /*0694*/ 	.short	0x010a
        /*0696*/ 	.byte	0x3f
	.zero		1


	//   ....[97]....
        /*0698*/ 	.word	0x00006060
        /*069c*/ 	.word	0x00000006
        /*06a0*/ 	.word	0x00000000
        /*06a4*/ 	.short	0x010a
        /*06a6*/ 	.byte	0x3f
	.zero		1


	//   ....[98]....
        /*06a8*/ 	.word	0x000060f0
        /*06ac*/ 	.word	0x00000007
        /*06b0*/ 	.word	0x00000000
        /*06b4*/ 	.short	0x010a
        /*06b6*/ 	.byte	0x3f
	.zero		1


	//   ....[99]....
        /*06b8*/ 	.word	0x00006180
        /*06bc*/ 	.word	0x00000006
        /*06c0*/ 	.word	0x00000000
        /*06c4*/ 	.short	0x010a
        /*06c6*/ 	.byte	0x3f
	.zero		1


	//   ....[100]....
        /*06c8*/ 	.word	0x00006210
        /*06cc*/ 	.word	0x00000007
        /*06d0*/ 	.word	0x00000000
        /*06d4*/ 	.short	0x010a
        /*06d6*/ 	.byte	0x3f
	.zero		1


	//   ....[101]....
        /*06d8*/ 	.word	0x000062a0
        /*06dc*/ 	.word	0x00000006
        /*06e0*/ 	.word	0x00000000
        /*06e4*/ 	.short	0x010a
        /*06e6*/ 	.byte	0x3f
	.zero		1


	//   ....[102]....
        /*06e8*/ 	.word	0x00006330
        /*06ec*/ 	.word	0x00000007
        /*06f0*/ 	.word	0x00000000
        /*06f4*/ 	.short	0x010a
        /*06f6*/ 	.byte	0x3f
	.zero		1


	//   ....[103]....
        /*06f8*/ 	.word	0x000063c0
        /*06fc*/ 	.word	0x00000006
        /*0700*/ 	.word	0x00000000
        /*0704*/ 	.short	0x010a
        /*0706*/ 	.byte	0x3f
	.zero		1


	//   ....[104]....
        /*0708*/ 	.word	0x00006450
        /*070c*/ 	.word	0x00000007
        /*0710*/ 	.word	0x00000000
        /*0714*/ 	.short	0x010a
        /*0716*/ 	.byte	0x3f
	.zero		1


	//   ....[105]....
        /*0718*/ 	.word	0x000064e0
        /*071c*/ 	.word	0x00000006
        /*0720*/ 	.word	0x00000000
        /*0724*/ 	.short	0x010a
        /*0726*/ 	.byte	0x3f
	.zero		1


	//   ....[106]....
        /*0728*/ 	.word	0x00006570
        /*072c*/ 	.word	0x00000007
        /*0730*/ 	.word	0x00000000
        /*0734*/ 	.short	0x010a
        /*0736*/ 	.byte	0x3f
	.zero		1


	//   ....[107]....
        /*0738*/ 	.word	0x00006600
        /*073c*/ 	.word	0x00000006
        /*0740*/ 	.word	0x00000000
        /*0744*/ 	.short	0x010a
        /*0746*/ 	.byte	0x3f
	.zero		1


	//   ....[108]....
        /*0748*/ 	.word	0x00006690
        /*074c*/ 	.word	0x00000007
        /*0750*/ 	.word	0x00000000
        /*0754*/ 	.short	0x010a
        /*0756*/ 	.byte	0x3f
	.zero		1


	//   ....[109]....
        /*0758*/ 	.word	0x00006720
        /*075c*/ 	.word	0x00000006
        /*0760*/ 	.word	0x00000000
        /*0764*/ 	.short	0x010a
        /*0766*/ 	.byte	0x3f
	.zero		1


	//   ....[110]....
        /*0768*/ 	.word	0x000067b0
        /*076c*/ 	.word	0x00000007
        /*0770*/ 	.word	0x00000000
        /*0774*/ 	.short	0x010a
        /*0776*/ 	.byte	0x3f
	.zero		1


	//   ....[111]....
        /*0778*/ 	.word	0x00006840
        /*077c*/ 	.word	0x00000006
        /*0780*/ 	.word	0x00000000
        /*0784*/ 	.short	0x010a
        /*0786*/ 	.byte	0x3f
	.zero		1


	//   ....[112]....
        /*0788*/ 	.word	0x000068d0
        /*078c*/ 	.word	0x00000007
        /*0790*/ 	.word	0x00000000
        /*0794*/ 	.short	0x010a
        /*0796*/ 	.byte	0x3f
	.zero		1


	//   ....[113]....
        /*0798*/ 	.word	0x00006960
        /*079c*/ 	.word	0x00000006
        /*07a0*/ 	.word	0x00000000
        /*07a4*/ 	.short	0x010a
        /*07a6*/ 	.byte	0x3f
	.zero		1


	//   ....[114]....
        /*07a8*/ 	.word	0x000069f0
        /*07ac*/ 	.word	0x00000007
        /*07b0*/ 	.word	0x00000000
        /*07b4*/ 	.short	0x010a
        /*07b6*/ 	.byte	0x3f
	.zero		1


	//   ....[115]....
        /*07b8*/ 	.word	0x00006a80
        /*07bc*/ 	.word	0x00000006
        /*07c0*/ 	.word	0x00000000
        /*07c4*/ 	.short	0x010a
        /*07c6*/ 	.byte	0x3f
	.zero		1


	//   ....[116]....
        /*07c8*/ 	.word	0x00006b10
        /*07cc*/ 	.word	0x00000007
        /*07d0*/ 	.word	0x00000000
        /*07d4*/ 	.short	0x010a
        /*07d6*/ 	.byte	0x3f
	.zero		1


	//   ....[117]....
        /*07d8*/ 	.word	0x00006ba0
        /*07dc*/ 	.word	0x00000006
        /*07e0*/ 	.word	0x00000000
        /*07e4*/ 	.short	0x010a
        /*07e6*/ 	.byte	0x3f
	.zero		1


	//   ....[118]....
        /*07e8*/ 	.word	0x00006c30
        /*07ec*/ 	.word	0x00000007
        /*07f0*/ 	.word	0x00000000
        /*07f4*/ 	.short	0x010a
        /*07f6*/ 	.byte	0x3f
	.zero		1


	//   ....[119]....
        /*07f8*/ 	.word	0x00006cc0
        /*07fc*/ 	.word	0x00000006
        /*0800*/ 	.word	0x00000000
        /*0804*/ 	.short	0x010a
        /*0806*/ 	.byte	0x3f
	.zero		1


	//   ....[120]....
        /*0808*/ 	.word	0x00006d50
        /*080c*/ 	.word	0x00000005
        /*0810*/ 	.word	0x00000000
        /*0814*/ 	.short	0x010a
        /*0816*/ 	.byte	0x3f
	.zero		1


	//   ....[121]....
        /*0818*/ 	.word	0x00006db0
        /*081c*/ 	.word	0x00000003
        /*0820*/ 	.word	0x00000000
        /*0824*/ 	.short	0x010a
        /*0826*/ 	.byte	0x3f
	.zero		1


	//   ....[122]....
        /*0828*/ 	.word	0x00006e00
        /*082c*/ 	.word	0x00000005
        /*0830*/ 	.word	0x00000000
        /*0834*/ 	.short	0x010a
        /*0836*/ 	.byte	0x3f
	.zero		1


	//   ....[123]....
        /*0838*/ 	.word	0x00006ed0
        /*083c*/ 	.word	0x00000017
        /*0840*/ 	.word	0x00000128
        /*0844*/ 	.short	0x010a
        /*0846*/ 	.byte	0x3f
	.zero		1


	//   ....[124]....
        /*0848*/ 	.word	0x00006fa0
        /*084c*/ 	.word	0x00000007
        /*0850*/ 	.word	0x00000000
        /*0854*/ 	.short	0x010a
        /*0856*/ 	.byte	0x3f
	.zero		1


	//   ....[125]....
        /*0858*/ 	.word	0x00006ff0
        /*085c*/ 	.word	0x00000006
        /*0860*/ 	.word	0x00000000
        /*0864*/ 	.short	0x010a
        /*0866*/ 	.byte	0x3f
	.zero		1


	//   ....[126]....
        /*0868*/ 	.word	0x00007040
        /*086c*/ 	.word	0x00000007
        /*0870*/ 	.word	0x00000000
        /*0874*/ 	.short	0x010a
        /*0876*/ 	.byte	0x3f
	.zero		1


	//   ....[127]....
        /*0878*/ 	.word	0x00007090
        /*087c*/ 	.word	0x00000006
        /*0880*/ 	.word	0x00000000
        /*0884*/ 	.short	0x010a
        /*0886*/ 	.byte	0x3f
	.zero		1


	//   ....[128]....
        /*0888*/ 	.word	0x000070e0
        /*088c*/ 	.word	0x00000007
        /*0890*/ 	.word	0x00000000
        /*0894*/ 	.short	0x010a
        /*0896*/ 	.byte	0x3f
	.zero		1


	//   ....[129]....
        /*0898*/ 	.word	0x00007130
        /*089c*/ 	.word	0x00000006
        /*08a0*/ 	.word	0x00000000
        /*08a4*/ 	.short	0x010a
        /*08a6*/ 	.byte	0x3f
	.zero		1


	//   ....[130]....
        /*08a8*/ 	.word	0x00007180
        /*08ac*/ 	.word	0x00000007
        /*08b0*/ 	.word	0x00000000
        /*08b4*/ 	.short	0x010a
        /*08b6*/ 	.byte	0x3f
	.zero		1


	//   ....[131]....
        /*08b8*/ 	.word	0x000071d0
        /*08bc*/ 	.word	0x00000006
        /*08c0*/ 	.word	0x00000000
        /*08c4*/ 	.short	0x010a
        /*08c6*/ 	.byte	0x3f
	.zero		1


	//   ....[132]....
        /*08c8*/ 	.word	0x00007220
        /*08cc*/ 	.word	0x00000007
        /*08d0*/ 	.word	0x00000000
        /*08d4*/ 	.short	0x010a
        /*08d6*/ 	.byte	0x3f
	.zero		1


	//   ....[133]....
        /*08d8*/ 	.word	0x00007270
        /*08dc*/ 	.word	0x00000006
        /*08e0*/ 	.word	0x00000000
        /*08e4*/ 	.short	0x010a
        /*08e6*/ 	.byte	0x3f
	.zero		1


	//   ....[134]....
        /*08e8*/ 	.word	0x000072c0
        /*08ec*/ 	.word	0x00000007
        /*08f0*/ 	.word	0x00000000
        /*08f4*/ 	.short	0x010a
        /*08f6*/ 	.byte	0x3f
	.zero		1


	//   ....[135]....
        /*08f8*/ 	.word	0x00007310
        /*08fc*/ 	.word	0x00000006
        /*0900*/ 	.word	0x00000000
        /*0904*/ 	.short	0x010a
        /*0906*/ 	.byte	0x3f
	.zero		1


	//   ....[136]....
        /*0908*/ 	.word	0x00007360
        /*090c*/ 	.word	0x00000007
        /*0910*/ 	.word	0x00000000
        /*0914*/ 	.short	0x010a
        /*0916*/ 	.byte	0x3f
	.zero		1


	//   ....[137]....
        /*0918*/ 	.word	0x000073b0
        /*091c*/ 	.word	0x00000006
        /*0920*/ 	.word	0x00000000
        /*0924*/ 	.short	0x010a
        /*0926*/ 	.byte	0x3f
	.zero		1


	//   ....[138]....
        /*0928*/ 	.word	0x00007400
        /*092c*/ 	.word	0x00000007
        /*0930*/ 	.word	0x00000000
        /*0934*/ 	.short	0x010a
        /*0936*/ 	.byte	0x3f
	.zero		1


	//   ....[139]....
        /*0938*/ 	.word	0x00007450
        /*093c*/ 	.word	0x00000006
        /*0940*/ 	.word	0x00000000
        /*0944*/ 	.short	0x010a
        /*0946*/ 	.byte	0x3f
	.zero		1


	//   ....[140]....
        /*0948*/ 	.word	0x000074a0
        /*094c*/ 	.word	0x00000007
        /*0950*/ 	.word	0x00000000
        /*0954*/ 	.short	0x010a
        /*0956*/ 	.byte	0x3f
	.zero		1


	//   ....[141]....
        /*0958*/ 	.word	0x000074f0
        /*095c*/ 	.word	0x00000006
        /*0960*/ 	.word	0x00000000
        /*0964*/ 	.short	0x010a
        /*0966*/ 	.byte	0x3f
	.zero		1


	//   ....[142]....
        /*0968*/ 	.word	0x00007540
        /*096c*/ 	.word	0x00000007
        /*0970*/ 	.word	0x00000000
        /*0974*/ 	.short	0x010a
        /*0976*/ 	.byte	0x3f
	.zero		1


	//   ....[143]....
        /*0978*/ 	.word	0x00007590
        /*097c*/ 	.word	0x00000006
        /*0980*/ 	.word	0x00000000
        /*0984*/ 	.short	0x010a
        /*0986*/ 	.byte	0x3f
	.zero		1


	//   ....[144]....
        /*0988*/ 	.word	0x000075e0
        /*098c*/ 	.word	0x00000007
        /*0990*/ 	.word	0x00000000
        /*0994*/ 	.short	0x010a
        /*0996*/ 	.byte	0x3f
	.zero		1


	//   ....[145]....
        /*0998*/ 	.word	0x00007630
        /*099c*/ 	.word	0x00000006
        /*09a0*/ 	.word	0x00000000
        /*09a4*/ 	.short	0x010a
        /*09a6*/ 	.byte	0x3f
	.zero		1


	//   ....[146]....
        /*09a8*/ 	.word	0x00007680
        /*09ac*/ 	.word	0x00000007
        /*09b0*/ 	.word	0x00000000
        /*09b4*/ 	.short	0x010a
        /*09b6*/ 	.byte	0x3f
	.zero		1


	//   ....[147]....
        /*09b8*/ 	.word	0x000076d0
        /*09bc*/ 	.word	0x00000006
        /*09c0*/ 	.word	0x00000000
        /*09c4*/ 	.short	0x010a
        /*09c6*/ 	.byte	0x3f
	.zero		1


	//   ....[148]....
        /*09c8*/ 	.word	0x00007720
        /*09cc*/ 	.word	0x00000007
        /*09d0*/ 	.word	0x00000000
        /*09d4*/ 	.short	0x010a
        /*09d6*/ 	.byte	0x3f
	.zero		1


	//   ....[149]....
        /*09d8*/ 	.word	0x00007770
        /*09dc*/ 	.word	0x00000006
        /*09e0*/ 	.word	0x00000000
        /*09e4*/ 	.short	0x010a
        /*09e6*/ 	.byte	0x3f
	.zero		1


	//   ....[150]....
        /*09e8*/ 	.word	0x000077c0
        /*09ec*/ 	.word	0x00000007
        /*09f0*/ 	.word	0x00000000
        /*09f4*/ 	.short	0x010a
        /*09f6*/ 	.byte	0x3f
	.zero		1


	//   ....[151]....
        /*09f8*/ 	.word	0x00007810
        /*09fc*/ 	.word	0x00000006
        /*0a00*/ 	.word	0x00000000
        /*0a04*/ 	.short	0x010a
        /*0a06*/ 	.byte	0x3f
	.zero		1


	//   ....[152]....
        /*0a08*/ 	.word	0x00007860
        /*0a0c*/ 	.word	0x00000007
        /*0a10*/ 	.word	0x00000000
        /*0a14*/ 	.short	0x010a
        /*0a16*/ 	.byte	0x3f
	.zero		1


	//   ....[153]....
        /*0a18*/ 	.word	0x000078b0
        /*0a1c*/ 	.word	0x00000006
        /*0a20*/ 	.word	0x00000000
        /*0a24*/ 	.short	0x010a
        /*0a26*/ 	.byte	0x3f
	.zero		1


	//   ....[154]....
        /*0a28*/ 	.word	0x00007900
        /*0a2c*/ 	.word	0x00000007
        /*0a30*/ 	.word	0x00000000
        /*0a34*/ 	.short	0x010a
        /*0a36*/ 	.byte	0x3f
	.zero		1


	//   ....[155]....
        /*0a38*/ 	.word	0x00007950
        /*0a3c*/ 	.word	0x00000006
        /*0a40*/ 	.word	0x00000000
        /*0a44*/ 	.short	0x010a
        /*0a46*/ 	.byte	0x3f
	.zero		1


	//   ....[156]....
        /*0a48*/ 	.word	0x000079a0
        /*0a4c*/ 	.word	0x00000007
        /*0a50*/ 	.word	0x00000000
        /*0a54*/ 	.short	0x010a
        /*0a56*/ 	.byte	0x3f
	.zero		1


	//   ....[157]....
        /*0a58*/ 	.word	0x000079f0
        /*0a5c*/ 	.word	0x00000006
        /*0a60*/ 	.word	0x00000000
        /*0a64*/ 	.short	0x010a
        /*0a66*/ 	.byte	0x3f
	.zero		1


	//   ....[158]....
        /*0a68*/ 	.word	0x00007a40
        /*0a6c*/ 	.word	0x00000007
        /*0a70*/ 	.word	0x00000000
        /*0a74*/ 	.short	0x010a
        /*0a76*/ 	.byte	0x3f
	.zero		1


	//   ....[159]....
        /*0a78*/ 	.word	0x00007a90
        /*0a7c*/ 	.word	0x00000006
        /*0a80*/ 	.word	0x00000000
        /*0a84*/ 	.short	0x010a
        /*0a86*/ 	.byte	0x3f
	.zero		1


	//----- nvinfo : EIATTR_NUM_MBARRIERS
	.align		4
.L_35:
        /*0a88*/ 	.byte	0x03, 0x38
        /*0a8a*/ 	.short	0x004c


	//----- nvinfo : EIATTR_EXIT_INSTR_OFFSETS
	.align		4
        /*0a8c*/ 	.byte	0x04, 0x1c
        /*0a8e*/ 	.short	(.L_37 - .L_36)


	//   ....[0]....
.L_36:
        /*0a90*/ 	.word	0x00000e20


	//   ....[1]....
        /*0a94*/ 	.word	0x00001630


	//   ....[2]....
        /*0a98*/ 	.word	0x000045a0


	//   ....[3]....
        /*0a9c*/ 	.word	0x00004b00


	//   ....[4]....
        /*0aa0*/ 	.word	0x00006da0


	//----- nvinfo : EIATTR_MAX_THREADS
	.align		4
.L_37:
        /*0aa4*/ 	.byte	0x04, 0x05
        /*0aa6*/ 	.short	(.L_39 - .L_38)
.L_38:
        /*0aa8*/ 	.word	0x00000180
        /*0aac*/ 	.word	0x00000001
        /*0ab0*/ 	.word	0x00000001


	//----- nvinfo : EIATTR_CRS_STACK_SIZE
	.align		4
.L_39:
        /*0ab4*/ 	.byte	0x04, 0x1e
        /*0ab6*/ 	.short	(.L_41 - .L_40)
.L_40:
        /*0ab8*/ 	.word	0x00000000


	//----- nvinfo : EIATTR_CBANK_PARAM_SIZE
	.align		4
.L_41:
        /*0abc*/ 	.byte	0x03, 0x19
        /*0abe*/ 	.short	0x0470


	//----- nvinfo : EIATTR_PARAM_CBANK
	.align		4
        /*0ac0*/ 	.byte	0x04, 0x0a
        /*0ac2*/ 	.short	(.L_43 - .L_42)
	.align		4
.L_42:
        /*0ac4*/ 	.word	index@(.nv.constant0._ZN7cutlass13device_kernelINS_4gemm6kernel13GemmUniversalIN4cute5tupleIJiiiiEEENS1_10collective13CollectiveMmaINS1_34MainloopSm90TmaGmmaWarpSpecializedILi37ENS5_IJNS4_1CILi2EEENSA_ILi1EEESC_EEENS1_35KernelTmaWarpSpecializedCooperativeEEENS5_IJNSA_ILi128EEENSA_ILi64EEENSA_ILi32EEEEEEaNS5_IJlSC_lEEEaSK_NS4_8TiledMMAINS4_8MMA_AtomIJNS4_4SM904GMMA26MMA_64x64x32_S32S8S8_SS_TNEEEENS4_6LayoutISD_NS5_IJSC_NSA_ILi0EEESS_EEEEENS5_IJNS4_10UnderscoreESV_SV_EEEEENS4_13SM90_TMA_LOADENS4_14ComposedLayoutINS4_7SwizzleILi1ELi4ELi3EEENS4_18smem_ptr_flag_bitsILi8EEENSR_INS5_IJNSA_ILi8EEESI_EEENS5_IJSI_SC_EEEEEEEvNS4_8identityENS4_23SM90_TMA_LOAD_MULTICASTES18_vS19_EENS_8epilogue10collective6detail29Sm90TmaWarpSpecializedAdapterINS1D_15DefaultEpilogueIaSK_SK_NS1C_6thread17LinearCombinationIaLi1EiiLNS1H_9ScaleType4KindE0ELNS_15FloatRoundStyleE2EaEENS1_15EpilogueDefaultEEEEEvvEEEEvNT_6ParamsE)
        /*0ac8*/ 	.short	0x0210
        /*0aca*/ 	.short	0x0470


	//----- nvinfo : EIATTR_SW_WAR
	.align		4
.L_43:
        /*0acc*/ 	.byte	0x04, 0x36
        /*0ace*/ 	.short	(.L_45 - .L_44)
.L_44:
        /*0ad0*/ 	.word	0x00000008
.L_45:


//--------------------- .nv.callgraph             --------------------------
	.section	.nv.callgraph,"",@"SHT_CUDA_CALLGRAPH"
	.align	4
	.sectionentsize	8
	.align		4
        /*0000*/ 	.word	0x00000000
	.align		4
        /*0004*/ 	.word	0xffffffff
	.align		4
        /*0008*/ 	.word	index@(_ZN7cutlass13device_kernelINS_4gemm6kernel13GemmUniversalIN4cute5tupleIJiiiiEEENS1_10collective13CollectiveMmaINS1_34MainloopSm90TmaGmmaWarpSpecializedILi37ENS5_IJNS4_1CILi2EEENSA_ILi1EEESC_EEENS1_35KernelTmaWarpSpecializedCooperativeEEENS5_IJNSA_ILi128EEENSA_ILi64EEENSA_ILi32EEEEEEaNS5_IJlSC_lEEEaSK_NS4_8TiledMMAINS4_8MMA_AtomIJNS4_4SM904GMMA26MMA_64x64x32_S32S8S8_SS_TNEEEENS4_6LayoutISD_NS5_IJSC_NSA_ILi0EEESS_EEEEENS5_IJNS4_10UnderscoreESV_SV_EEEEENS4_13SM90_TMA_LOADENS4_14ComposedLayoutINS4_7SwizzleILi1ELi4ELi3EEENS4_18smem_ptr_flag_bitsILi8EEENSR_INS5_IJNSA_ILi8EEESI_EEENS5_IJSI_SC_EEEEEEEvNS4_8identityENS4_23SM90_TMA_LOAD_MULTICASTES18_vS19_EENS_8epilogue10collective6detail29Sm90TmaWarpSpecializedAdapterINS1D_15DefaultEpilogueIaSK_SK_NS1C_6thread17LinearCombinationIaLi1EiiLNS1H_9ScaleType4KindE0ELNS_15FloatRoundStyleE2EaEENS1_15EpilogueDefaultEEEEEvvEEEEvNT_6ParamsE)
	.align		4
        /*000c*/ 	.word	index@(__assertfail)
	.align		4
        /*0010*/ 	.word	0x00000000
	.align		4
        /*0014*/ 	.word	0xfffffffe
	.align		4
        /*0018*/ 	.word	0x00000000
	.align		4
        /*001c*/ 	.word	0xfffffffd
	.align		4
        /*0020*/ 	.word	0x00000000
	.align		4
        /*0024*/ 	.word	0xfffffffc


//--------------------- .nv.constant4             --------------------------
	.section	.nv.constant4,"a",@progbits
	.align	8
	.align		8
.nv.constant4:
        /*0000*/ 	.dword	__assertfail
	.align		8
        /*0008*/ 	.dword	__unnamed_1
	.align		8
        /*0010*/ 	.dword	_ZN39_INTERNAL_f220e9b7_4_k_cu_ff9b8fd8_50774cuda3std3__45__cpo5beginE
	.align		8
        /*0018*/ 	.dword	_ZN39_INTERNAL_f220e9b7_4_k_cu_ff9b8fd8_50774cuda3std3__45__cpo3endE
	.align		8
        /*0020*/ 	.dword	_ZN39_INTERNAL_f220e9b7_4_k_cu_ff9b8fd8_50774cuda3std3__45__cpo6cbeginE
	.align		8
        /*0028*/ 	.dword	_ZN39_INTERNAL_f220e9b7_4_k_cu_ff9b8fd8_50774cuda3std3__45__cpo4cendE
	.align		8
        /*0030*/ 	.dword	_ZN39_INTERNAL_f220e9b7_4_k_cu_ff9b8fd8_50774cuda3std3__441_GLOBAL__N__f220e9b7_4_k_cu_ff9b8fd8_50776ignoreE
	.align		8
        /*0038*/ 	.dword	_ZN39_INTERNAL_f220e9b7_4_k_cu_ff9b8fd8_50774cuda3std3__419piecewise_constructE
	.align		8
        /*0040*/ 	.dword	_ZN39_INTERNAL_f220e9b7_4_k_cu_ff9b8fd8_50774cuda3std3__48in_placeE
	.align		8
        /*0048*/ 	.dword	_ZN39_INTERNAL_f220e9b7_4_k_cu_ff9b8fd8_50774cuda3std6ranges3__45__cpo4swapE
	.align		8
        /*0050*/ 	.dword	_ZN39_INTERNAL_f220e9b7_4_k_cu_ff9b8fd8_50774cuda3std6ranges3__45__cpo9iter_moveE
	.align		8
        /*0058*/ 	.dword	_ZN39_INTERNAL_f220e9b7_4_k_cu_ff9b8fd8_50774cute7productE
	.align		8
        /*0060*/ 	.dword	_ZN39_INTERNAL_f220e9b7_4_k_cu_ff9b8fd8_50774cute1_E
	.align		8
        /*0068*/ 	.dword	$str$22
	.align		8
        /*0070*/ 	.dword	$str$23


//--------------------- .text._ZN7cutlass13device_kernelINS_4gemm6kernel13GemmUniversalIN4cute5tupleIJiiiiEEENS1_10collective13CollectiveMmaINS1_34MainloopSm90TmaGmmaWarpSpecializedILi37ENS5_IJNS4_1CILi2EEENSA_ILi1EEESC_EEENS1_35KernelTmaWarpSpecializedCooperativeEEENS5_IJNSA_ILi128EEENSA_ILi64EEENSA_ILi32EEEEEEaNS5_IJlSC_lEEEaSK_NS4_8TiledMMAINS4_8MMA_AtomIJNS4_4SM904GMMA26MMA_64x64x32_S32S8S8_SS_TNEEEENS4_6LayoutISD_NS5_IJSC_NSA_ILi0EEESS_EEEEENS5_IJNS4_10UnderscoreESV_SV_EEEEENS4_13SM90_TMA_LOADENS4_14ComposedLayoutINS4_7SwizzleILi1ELi4ELi3EEENS4_18smem_ptr_flag_bitsILi8EEENSR_INS5_IJNSA_ILi8EEESI_EEENS5_IJSI_SC_EEEEEEEvNS4_8identityENS4_23SM90_TMA_LOAD_MULTICASTES18_vS19_EENS_8epilogue10collective6detail29Sm90TmaWarpSpecializedAdapterINS1D_15DefaultEpilogueIaSK_SK_NS1C_6thread17LinearCombinationIaLi1EiiLNS1H_9ScaleType4KindE0ELNS_15FloatRoundStyleE2EaEENS1_15EpilogueDefaultEEEEEvvEEEEvNT_6ParamsE --------------------------
	.section	.text._ZN7cutlass13device_kernelINS_4gemm6kernel13GemmUniversalIN4cute5tupleIJiiiiEEENS1_10collective13CollectiveMmaINS1_34MainloopSm90TmaGmmaWarpSpecializedILi37ENS5_IJNS4_1CILi2EEENSA_ILi1EEESC_EEENS1_35KernelTmaWarpSpecializedCooperativeEEENS5_IJNSA_ILi128EEENSA_ILi64EEENSA_ILi32EEEEEEaNS5_IJlSC_lEEEaSK_NS4_8TiledMMAINS4_8MMA_AtomIJNS4_4SM904GMMA26MMA_64x64x32_S32S8S8_SS_TNEEEENS4_6LayoutISD_NS5_IJSC_NSA_ILi0EEESS_EEEEENS5_IJNS4_10UnderscoreESV_SV_EEEEENS4_13SM90_TMA_LOADENS4_14ComposedLayoutINS4_7SwizzleILi1ELi4ELi3EEENS4_18smem_ptr_flag_bitsILi8EEENSR_INS5_IJNSA_ILi8EEESI_EEENS5_IJSI_SC_EEEEEEEvNS4_8identityENS4_23SM90_TMA_LOAD_MULTICASTES18_vS19_EENS_8epilogue10collective6detail29Sm90TmaWarpSpecializedAdapterINS1D_15DefaultEpilogueIaSK_SK_NS1C_6thread17LinearCombinationIaLi1EiiLNS1H_9ScaleType4KindE0ELNS_15FloatRoundStyleE2EaEENS1_15EpilogueDefaultEEEEEvvEEEEvNT_6ParamsE,"ax",@progbits
	.align	128
.text._ZN7cutlass13device_kernelINS_4gemm6kernel13GemmUniversalIN4cute5tupleIJiiiiEEENS1_10collective13CollectiveMmaINS1_34MainloopSm90TmaGmmaWarpSpecializedILi37ENS5_IJNS4_1CILi2EEENSA_ILi1EEESC_EEENS1_35KernelTmaWarpSpecializedCooperativeEEENS5_IJNSA_ILi128EEENSA_ILi64EEENSA_ILi32EEEEEEaNS5_IJlSC_lEEEaSK_NS4_8TiledMMAINS4_8MMA_AtomIJNS4_4SM904GMMA26MMA_64x64x32_S32S8S8_SS_TNEEEENS4_6LayoutISD_NS5_IJSC_NSA_ILi0EEESS_EEEEENS5_IJNS4_10UnderscoreESV_SV_EEEEENS4_13SM90_TMA_LOADENS4_14ComposedLayoutINS4_7SwizzleILi1ELi4ELi3EEENS4_18smem_ptr_flag_bitsILi8EEENSR_INS5_IJNSA_ILi8EEESI_EEENS5_IJSI_SC_EEEEEEEvNS4_8identityENS4_23SM90_TMA_LOAD_MULTICASTES18_vS19_EENS_8epilogue10collective6detail29Sm90TmaWarpSpecializedAdapterINS1D_15DefaultEpilogueIaSK_SK_NS1C_6thread17LinearCombinationIaLi1EiiLNS1H_9ScaleType4KindE0ELNS_15FloatRoundStyleE2EaEENS1_15EpilogueDefaultEEEEEvvEEEEvNT_6ParamsE:
        .type           _ZN7cutlass13device_kernelINS_4gemm6kernel13GemmUniversalIN4cute5tupleIJiiiiEEENS1_10collective13CollectiveMmaINS1_34MainloopSm90TmaGmmaWarpSpecializedILi37ENS5_IJNS4_1CILi2EEENSA_ILi1EEESC_EEENS1_35KernelTmaWarpSpecializedCooperativeEEENS5_IJNSA_ILi128EEENSA_ILi64EEENSA_ILi32EEEEEEaNS5_IJlSC_lEEEaSK_NS4_8TiledMMAINS4_8MMA_AtomIJNS4_4SM904GMMA26MMA_64x64x32_S32S8S8_SS_TNEEEENS4_6LayoutISD_NS5_IJSC_NSA_ILi0EEESS_EEEEENS5_IJNS4_10UnderscoreESV_SV_EEEEENS4_13SM90_TMA_LOADENS4_14ComposedLayoutINS4_7SwizzleILi1ELi4ELi3EEENS4_18smem_ptr_flag_bitsILi8EEENSR_INS5_IJNSA_ILi8EEESI_EEENS5_IJSI_SC_EEEEEEEvNS4_8identityENS4_23SM90_TMA_LOAD_MULTICASTES18_vS19_EENS_8epilogue10collective6detail29Sm90TmaWarpSpecializedAdapterINS1D_15DefaultEpilogueIaSK_SK_NS1C_6thread17LinearCombinationIaLi1EiiLNS1H_9ScaleType4KindE0ELNS_15FloatRoundStyleE2EaEENS1_15EpilogueDefaultEEEEEvvEEEEvNT_6ParamsE,@function
        .size           _ZN7cutlass13device_kernelINS_4gemm6kernel13GemmUniversalIN4cute5tupleIJiiiiEEENS1_10collective13CollectiveMmaINS1_34MainloopSm90TmaGmmaWarpSpecializedILi37ENS5_IJNS4_1CILi2EEENSA_ILi1EEESC_EEENS1_35KernelTmaWarpSpecializedCooperativeEEENS5_IJNSA_ILi128EEENSA_ILi64EEENSA_ILi32EEEEEEaNS5_IJlSC_lEEEaSK_NS4_8TiledMMAINS4_8MMA_AtomIJNS4_4SM904GMMA26MMA_64x64x32_S32S8S8_SS_TNEEEENS4_6LayoutISD_NS5_IJSC_NSA_ILi0EEESS_EEEEENS5_IJNS4_10UnderscoreESV_SV_EEEEENS4_13SM90_TMA_LOADENS4_14ComposedLayoutINS4_7SwizzleILi1ELi4ELi3EEENS4_18smem_ptr_flag_bitsILi8EEENSR_INS5_IJNSA_ILi8EEESI_EEENS5_IJSI_SC_EEEEEEEvNS4_8identityENS4_23SM90_TMA_LOAD_MULTICASTES18_vS19_EENS_8epilogue10collective6detail29Sm90TmaWarpSpecializedAdapterINS1D_15DefaultEpilogueIaSK_SK_NS1C_6thread17LinearCombinationIaLi1EiiLNS1H_9ScaleType4KindE0ELNS_15FloatRoundStyleE2EaEENS1_15EpilogueDefaultEEEEEvvEEEEvNT_6ParamsE,(.L_x_206 - _ZN7cutlass13device_kernelINS_4gemm6kernel13GemmUniversalIN4cute5tupleIJiiiiEEENS1_10collective13CollectiveMmaINS1_34MainloopSm90TmaGmmaWarpSpecializedILi37ENS5_IJNS4_1CILi2EEENSA_ILi1EEESC_EEENS1_35KernelTmaWarpSpecializedCooperativeEEENS5_IJNSA_ILi128EEENSA_ILi64EEENSA_ILi32EEEEEEaNS5_IJlSC_lEEEaSK_NS4_8TiledMMAINS4_8MMA_AtomIJNS4_4SM904GMMA26MMA_64x64x32_S32S8S8_SS_TNEEEENS4_6LayoutISD_NS5_IJSC_NSA_ILi0EEESS_EEEEENS5_IJNS4_10UnderscoreESV_SV_EEEEENS4_13SM90_TMA_LOADENS4_14ComposedLayoutINS4_7SwizzleILi1ELi4ELi3EEENS4_18smem_ptr_flag_bitsILi8EEENSR_INS5_IJNSA_ILi8EEESI_EEENS5_IJSI_SC_EEEEEEEvNS4_8identityENS4_23SM90_TMA_LOAD_MULTICASTES18_vS19_EENS_8epilogue10collective6detail29Sm90TmaWarpSpecializedAdapterINS1D_15DefaultEpilogueIaSK_SK_NS1C_6thread17LinearCombinationIaLi1EiiLNS1H_9ScaleType4KindE0ELNS_15FloatRoundStyleE2EaEENS1_15EpilogueDefaultEEEEEvvEEEEvNT_6ParamsE)
        .other          _ZN7cutlass13device_kernelINS_4gemm6kernel13GemmUniversalIN4cute5tupleIJiiiiEEENS1_10collective13CollectiveMmaINS1_34MainloopSm90TmaGmmaWarpSpecializedILi37ENS5_IJNS4_1CILi2EEENSA_ILi1EEESC_EEENS1_35KernelTmaWarpSpecializedCooperativeEEENS5_IJNSA_ILi128EEENSA_ILi64EEENSA_ILi32EEEEEEaNS5_IJlSC_lEEEaSK_NS4_8TiledMMAINS4_8MMA_AtomIJNS4_4SM904GMMA26MMA_64x64x32_S32S8S8_SS_TNEEEENS4_6LayoutISD_NS5_IJSC_NSA_ILi0EEESS_EEEEENS5_IJNS4_10UnderscoreESV_SV_EEEEENS4_13SM90_TMA_LOADENS4_14ComposedLayoutINS4_7SwizzleILi1ELi4ELi3EEENS4_18smem_ptr_flag_bitsILi8EEENSR_INS5_IJNSA_ILi8EEESI_EEENS5_IJSI_SC_EEEEEEEvNS4_8identityENS4_23SM90_TMA_LOAD_MULTICASTES18_vS19_EENS_8epilogue10collective6detail29Sm90TmaWarpSpecializedAdapterINS1D_15DefaultEpilogueIaSK_SK_NS1C_6thread17LinearCombinationIaLi1EiiLNS1H_9ScaleType4KindE0ELNS_15FloatRoundStyleE2EaEENS1_15EpilogueDefaultEEEEEvvEEEEvNT_6ParamsE,@"STO_CUDA_ENTRY STV_DEFAULT"
_ZN7cutlass13device_kernelINS_4gemm6kernel13GemmUniversalIN4cute5tupleIJiiiiEEENS1_10collective13CollectiveMmaINS1_34MainloopSm90TmaGmmaWarpSpecializedILi37ENS5_IJNS4_1CILi2EEENSA_ILi1EEESC_EEENS1_35KernelTmaWarpSpecializedCooperativeEEENS5_IJNSA_ILi128EEENSA_ILi64EEENSA_ILi32EEEEEEaNS5_IJlSC_lEEEaSK_NS4_8TiledMMAINS4_8MMA_AtomIJNS4_4SM904GMMA26MMA_64x64x32_S32S8S8_SS_TNEEEENS4_6LayoutISD_NS5_IJSC_NSA_ILi0EEESS_EEEEENS5_IJNS4_10UnderscoreESV_SV_EEEEENS4_13SM90_TMA_LOADENS4_14ComposedLayoutINS4_7SwizzleILi1ELi4ELi3EEENS4_18smem_ptr_flag_bitsILi8EEENSR_INS5_IJNSA_ILi8EEESI_EEENS5_IJSI_SC_EEEEEEEvNS4_8identityENS4_23SM90_TMA_LOAD_MULTICASTES18_vS19_EENS_8epilogue10collective6detail29Sm90TmaWarpSpecializedAdapterINS1D_15DefaultEpilogueIaSK_SK_NS1C_6thread17LinearCombinationIaLi1EiiLNS1H_9ScaleType4KindE0ELNS_15FloatRoundStyleE2EaEENS1_15EpilogueDefaultEEEEEvvEEEEvNT_6ParamsE:
[----:B------:R-:W0:Y:S01]  /*0000*/  LDC R1, c[0x0][0x28] ;  /* 0x00000a00ff017b82 */ /* 0x000e220000000800 */
[----:B------:R-:W1:Y:S01]  /*0010*/  S2R R61, SR_TID.X ;  /* 0x00000000003d7919 */ /* 0x000e620000002100 */
[----:B------:R-:W-:Y:S01]  /*0020*/  ELECT P0, URZ, PT ;  /* 0x00000000003f782f */ /* 0x000fe20003800000 */
[----:B------:R-:W-:Y:S01]  /*0030*/  BSSY B0, `(.L_x_0) ;  /* 0x000000f000007945 */ /* 0x000fe20003800000 */
[--C-:B-1----:R-:W-:Y:S02]  /*0040*/  SHF.R.U32.HI R0, RZ, 0x5, R61.reuse ;  /* 0x00000005ff007819 */ /* 0x102fe4000001163d */
[----:B------:R-:W-:-:S03]  /*0050*/  SHF.R.U32.HI R7, RZ, 0x7, R61 ;  /* 0x00000007ff077819 */ /* 0x000fc6000001163d */
[----:B------:R-:W1:Y:S04]  /*0060*/  SHFL.IDX PT, R3, R0, RZ, 0x1f ;  /* 0x00001fff00037589 */ /* 0x000e6800000e0000 */
[----:B------:R2:W3:Y:S01]  /*0070*/  SHFL.IDX PT, R2, R7, RZ, 0x1f ;  /* 0x00001fff07027589 */ /* 0x0004e200000e0000 */
[----:B-1----:R-:W-:-:S13]  /*0080*/  ISETP.NE.OR P0, PT, R3, RZ, !P0 ;  /* 0x000000ff0300720c */ /* 0x002fda0004705670 */
[----:B0-23--:R-:W-:Y:S05]  /*0090*/  @P0 BRA `(.L_x_1) ;  /* 0x0000000000200947 */ /* 0x00dfea0003800000 */
[----:B------:R-:W-:Y:S02]  /*00a0*/  ULDC.64 UR4, c[0x0][0x198] ;  /* 0x0000660000047ab9 */ /* 0x000fe40000000a00 */
[----:B------:R-:W-:Y:S02]  /*00b0*/  UIADD3 UR6, UP0, UR4, 0xf0, URZ ;  /* 0x000000f004067890 */ /* 0x000fe4000ff1e03f */
[----:B------:R-:W-:Y:S02]  /*00c0*/  UIADD3 UR4, UP1, UR4, 0x1f0, URZ ;  /* 0x000001f004047890 */ /* 0x000fe4000ff3e03f */
[----:B------:R-:W-:Y:S02]  /*00d0*/  UIADD3.X UR7, URZ, UR5, URZ, UP0, !UPT ;  /* 0x000000053f077290 */ /* 0x000fe400087fe43f */
[----:B------:R-:W-:-:S07]  /*00e0*/  UIADD3.X UR5, URZ, UR5, URZ, UP1, !UPT ;  /* 0x000000053f057290 */ /* 0x000fce0008ffe43f */
[----:B------:R0:W-:Y:S02]  /*00f0*/  UTMACCTL.PF [UR6] ;  /* 0x00000000060079b9 */ /* 0x0001e40008040000 */
[----:B------:R0:W-:Y:S02]  /*0100*/  UTMACCTL.PF [UR4] ;  /* 0x00000000040079b9 */ /* 0x0001e40008040000 */
[----:B0-----:R-:W-:Y:S01]  /*0110*/  NOP ;  /* 0x0000000000007918 */ /* 0x001fe20000000000 */
.L_x_1:
[----:B------:R-:W-:Y:S05]  /*0120*/  BSYNC B0 ;  /* 0x0000000000007941 */ /* 0x000fea0003800000 */
.L_x_0:
[----:B------:R-:W0:Y:S02]  /*0130*/  SHFL.IDX PT, R5, R0, RZ, 0x1f ;  /* 0x00001fff00057589 */ /* 0x000e2400000e0000 */
[----:B0-----:R-:W-:-:S13]  /*0140*/  ISETP.NE.AND P0, PT, R5, RZ, PT ;  /* 0x000000ff0500720c */ /* 0x001fda0003f05270 */
[----:B------:R-:W-:Y:S05]  /*0150*/  @P0 BRA `(.L_x_2) ;  /* 0x00000004006c0947 */ /* 0x000fea0003800000 */
[----:B------:R-:W-:Y:S01]  /*0160*/  ELECT P0, URZ, PT ;  /* 0x00000000003f782f */ /* 0x000fe20003800000 */
[----:B------:R-:W-:-:S12]  /*0170*/  BSSY B0, `(.L_x_2) ;  /* 0x0000059000007945 */ /* 0x000fd80003800000 */
[----:B------:R-:W-:Y:S05]  /*0180*/  @!P0 BRA `(.L_x_3) ;  /* 0x00000004005c8947 */ /* 0x000fea0003800000 */
[----:B------:R-:W0:Y:S01]  /*0190*/  S2UR UR8, SR_CgaCtaId ;  /* 0x00000000000879c3 */ /* 0x000e220000008800 */
[----:B------:R-:W-:Y:S01]  /*01a0*/  UMOV UR4, 0x400 ;  /* 0x0000040000047882 */ /* 0x000fe20000000000 */
[----:B------:R-:W-:Y:S01]  /*01b0*/  UMOV UR5, 0x1 ;  /* 0x0000000100057882 */ /* 0x000fe20000000000 */
[----:B------:R-:W-:Y:S02]  /*01c0*/  UMOV UR6, 0x4 ;  /* 0x0000000400067882 */ /* 0x000fe40000000000 */
[----:B------:R-:W-:-:S04]  /*01d0*/  UIADD3 UR6, -UR6, 0x100000, URZ ;  /* 0x0010000006067890 */ /* 0x000fc8000fffe13f */
[----:B------:R-:W-:Y:S02]  /*01e0*/  USHF.L.U32 UR7, UR6, 0xb, URZ ;  /* 0x0000000b06077899 */ /* 0x000fe4000800063f */
[----:B------:R-:W-:Y:S02]  /*01f0*/  USHF.L.U32 UR6, UR6, 0x1, URZ ;  /* 0x0000000106067899 */ /* 0x000fe4000800063f */
[----:B0-----:R-:W-:Y:S02]  /*0200*/  ULEA UR8, UR8, UR4, 0x18 ;  /* 0x0000000408087291 */ /* 0x001fe4000f8ec03f */
[----:B------:R-:W-:-:S04]  /*0210*/  UIADD3 UR4, -UR5, 0x100000, URZ ;  /* 0x0010000005047890 */ /* 0x000fc8000fffe13f */
[----:B------:R-:W-:Y:S02]  /*0220*/  USHF.L.U32 UR5, UR4, 0xb, URZ ;  /* 0x0000000b04057899 */ /* 0x000fe4000800063f */
[----:B------:R-:W-:Y:S01]  /*0230*/  USHF.L.U32 UR4, UR4, 0x1, URZ ;  /* 0x0000000104047899 */ /* 0x000fe2000800063f */
[----:B------:R-:W0:Y:S11]  /*0240*/  FENCE.VIEW.ASYNC.S ;  /* 0x00000000000073c6 */ /* 0x000e360000000000 */
[----:B0-----:R0:W1:Y:S01]  /*0250*/  SYNCS.EXCH.64 URZ, [UR8], UR4 ;  /* 0x00000004083f75b2 */ /* 0x0010620008000100 */
[----:B------:R0:W2:Y:S01]  /*0260*/  SYNCS.EXCH.64 URZ, [UR8+0x128], UR6 ;  /* 0x00012806083f75b2 */ /* 0x0000a20008000100 */
[----:B------:R0:W3:Y:S01]  /*0270*/  SYNCS.EXCH.64 URZ, [UR8+0x8], UR4 ;  /* 0x00000804083f75b2 */ /* 0x0000e20008000100 */
[----:B------:R0:W4:Y:S01]  /*0280*/  SYNCS.EXCH.64 URZ, [UR8+0x130], UR6 ;  /* 0x00013006083f75b2 */ /* 0x0001220008000100 */
[----:B------:R0:W0:Y:S01]  /*0290*/  SYNCS.EXCH.64 URZ, [UR8+0x10], UR4 ;  /* 0x00001004083f75b2 */ /* 0x0000220008000100 */
        /* <DEDUP_REMOVED lines=69> */
[----:B-1234-:R-:W-:Y:S01]  /*06f0*/  NOP ;  /* 0x0000000000007918 */ /* 0x01efe20000000000 */
.L_x_3:
[----:B0-----:R-:W-:Y:S05]  /*0700*/  BSYNC B0 ;  /* 0x0000000000007941 */ /* 0x001fea0003800000 */
.L_x_2:
[----:B------:R-:W-:Y:S01]  /*0710*/  SHF.R.S32.HI R4, RZ, 0x1f, R61 ;  /* 0x0000001fff047819 */ /* 0x000fe2000001143d */
[----:B------:R-:W0:Y:S01]  /*0720*/  SHFL.IDX PT, R0, R0, RZ, 0x1f ;  /* 0x00001fff00007589 */ /* 0x000e2200000e0000 */
[----:B------:R-:W1:Y:S01]  /*0730*/  S2UR UR8, SR_CTAID.X ;  /* 0x00000000000879c3 */ /* 0x000e620000002500 */
[----:B------:R-:W-:Y:S02]  /*0740*/  ELECT P0, URZ, PT ;  /* 0x00000000003f782f */ /* 0x000fe40003800000 */
[----:B------:R-:W-:Y:S01]  /*0750*/  LEA.HI R4, R4, R61, RZ, 0x7 ;  /* 0x0000003d04047211 */ /* 0x000fe200078f38ff */
[----:B------:R-:W-:Y:S01]  /*0760*/  ULDC UR4, c[0x0][0x150] ;  /* 0x0000540000047ab9 */ /* 0x000fe20000000800 */
[----:B------:R-:W-:Y:S01]  /*0770*/  SHF.R.S32.HI R6, RZ, 0x1f, R5 ;  /* 0x0000001fff067819 */ /* 0x000fe20000011405 */
[----:B------:R-:W-:Y:S01]  /*0780*/  NOP ;  /* 0x0000000000007918 */ /* 0x000fe20000000000 */
[----:B------:R-:W-:Y:S01]  /*0790*/  LOP3.LUT R4, R4, 0xffffff80, RZ, 0xc0, !PT ;  /* 0xffffff8004047812 */ /* 0x000fe200078ec0ff */
[----:B------:R-:W-:Y:S01]  /*07a0*/  NOP ;  /* 0x0000000000007918 */ /* 0x000fe20000000000 */
[----:B------:R-:W-:Y:S01]  /*07b0*/  LEA.HI R6, R6, R5, RZ, 0x2 ;  /* 0x0000000506067211 */ /* 0x000fe200078f10ff */
[----:B------:R-:W2:Y:S01]  /*07c0*/  LDC R11, c[0x0][0x144] ;  /* 0x00005100ff0b7b82 */ /* 0x000ea20000000800 */
[----:B------:R-:W-:Y:S01]  /*07d0*/  IMAD.MOV.U32 R22, RZ, RZ, 0x1 ;  /* 0x00000001ff167424 */ /* 0x000fe200078e00ff */
[----:B------:R-:W-:Y:S01]  /*07e0*/  ISETP.NE.AND P3, PT, R2, RZ, PT ;  /* 0x000000ff0200720c */ /* 0x000fe20003f65270 */
[----:B------:R-:W-:Y:S01]  /*07f0*/  IMAD.IADD R8, R61, 0x1, -R4 ;  /* 0x000000013d087824 */ /* 0x000fe200078e0a04 */
[----:B------:R-:W-:Y:S01]  /*0800*/  LOP3.LUT R6, R6, 0x3ffffffc, RZ, 0xc0, !PT ;  /* 0x3ffffffc06067812 */ /* 0x000fe200078ec0ff */
[----:B------:R-:W3:Y:S03]  /*0810*/  S2R R4, SR_CTAID.Y ;  /* 0x0000000000047919 */ /* 0x000ee60000002600 */
[----:B------:R-:W-:Y:S01]  /*0820*/  SHF.R.S32.HI R9, RZ, 0x1f, R8 ;  /* 0x0000001fff097819 */ /* 0x000fe20000011408 */
[----:B------:R-:W-:Y:S01]  /*0830*/  IMAD.IADD R6, R5, 0x1, -R6 ;  /* 0x0000000105067824 */ /* 0x000fe200078e0a06 */
[----:B------:R-:W4:Y:S02]  /*0840*/  LDC R13, c[0x0][0x140] ;  /* 0x00005000ff0d7b82 */ /* 0x000f240000000800 */
[----:B------:R-:W-:-:S02]  /*0850*/  LEA.HI R9, R9, R8, RZ, 0x3 ;  /* 0x0000000809097211 */ /* 0x000fc400078f18ff */
[----:B0-----:R-:W-:Y:S02]  /*0860*/  ISETP.NE.OR P0, PT, R0, RZ, !P0 ;  /* 0x000000ff0000720c */ /* 0x001fe40004705670 */
[--C-:B------:R-:W-:Y:S02]  /*0870*/  SHF.R.S32.HI R0, RZ, 0x3, R9.reuse ;  /* 0x00000003ff007819 */ /* 0x100fe40000011409 */
[----:B-1----:R-:W-:Y:S02]  /*0880*/  I2FP.F32.U32 R10, UR8 ;  /* 0x00000008000a7c45 */ /* 0x002fe40008201000 */
[----:B------:R-:W-:-:S03]  /*0890*/  SHF.R.S32.HI R9, RZ, 0x1f, R9 ;  /* 0x0000001fff097819 */ /* 0x000fc60000011409 */
[----:B------:R-:W-:Y:S01]  /*08a0*/  FMUL R10, R10, UR4 ;  /* 0x000000040a0a7c20 */ /* 0x000fe20008400000 */
[----:B------:R-:W-:Y:S01]  /*08b0*/  LEA.HI R9, R9, R0, RZ, 0x2 ;  /* 0x0000000009097211 */ /* 0x000fe200078f10ff */
[----:B------:R-:W-:Y:S02]  /*08c0*/  ULDC UR4, c[0x0][0x154] ;  /* 0x0000550000047ab9 */ /* 0x000fe40000000800 */
[----:B------:R-:W-:Y:S01]  /*08d0*/  VOTEU.ALL UP0, P0 ;  /* 0x00000000003f7886 */ /* 0x000fe20000000000 */
[----:B------:R-:W-:Y:S01]  /*08e0*/  LOP3.LUT R9, R9, 0xfffffffc, RZ, 0xc0, !PT ;  /* 0xfffffffc09097812 */ /* 0x000fe200078ec0ff */
[----:B------:R-:W0:Y:S01]  /*08f0*/  F2I.U32.TRUNC.NTZ R10, R10 ;  /* 0x0000000a000a7305 */ /* 0x000e22000020f000 */
[----:B------:R-:W-:Y:S02]  /*0900*/  VOTEU.ALL UP1, P0 ;  /* 0x00000000003f7886 */ /* 0x000fe40000020000 */
[----:B------:R-:W1:Y:S01]  /*0910*/  @!UP0 S2UR UR7, SR_CgaCtaId ;  /* 0x00000000000789c3 */ /* 0x000e620000008800 */
[----:B------:R-:W-:Y:S01]  /*0920*/  IMAD.IADD R9, R0, 0x1, -R9 ;  /* 0x0000000100097824 */ /* 0x000fe200078e0a09 */
[----:B------:R-:W-:Y:S01]  /*0930*/  SHF.R.S32.HI R0, RZ, 0x1f, R3 ;  /* 0x0000001fff007819 */ /* 0x000fe20000011403 */
[----:B------:R-:W-:Y:S01]  /*0940*/  @!UP0 UMOV UR6, 0x400 ;  /* 0x0000040000068882 */ /* 0x000fe20000000000 */
[----:B----4-:R-:W-:Y:S01]  /*0950*/  ISETP.EQ.U32.AND P2, PT, R13, 0x1, PT ;  /* 0x000000010d00780c */ /* 0x010fe20003f42070 */
[----:B------:R-:W-:Y:S01]  /*0960*/  IMAD R19, R6, 0x4, R9 ;  /* 0x0000000406137824 */ /* 0x000fe200078e0209 */
[----:B---3--:R-:W-:-:S02]  /*0970*/  I2FP.F32.U32 R12, R4 ;  /* 0x00000004000c7245 */ /* 0x008fc40000201000 */
[----:B------:R-:W3:Y:S01]  /*0980*/  LDC R9, c[0x0][0x148] ;  /* 0x00005200ff097b82 */ /* 0x000ee20000000800 */
[----:B------:R-:W-:Y:S02]  /*0990*/  LEA.HI R0, R0, R3, RZ, 0x2 ;  /* 0x0000000300007211 */ /* 0x000fe400078f10ff */
[----:B------:R-:W-:Y:S01]  /*09a0*/  LEA.HI R6, R19, R19, RZ, 0x1 ;  /* 0x0000001313067211 */ /* 0x000fe200078f08ff */
[----:B0-----:R-:W-:Y:S02]  /*09b0*/  IMAD.MOV R14, RZ, RZ, -R10 ;  /* 0x000000ffff0e7224 */ /* 0x001fe400078e0a0a */
[----:B------:R-:W-:Y:S01]  /*09c0*/  FMUL R12, R12, UR4 ;  /* 0x000000040c0c7c20 */ /* 0x000fe20008400000 */
[----:B------:R-:W-:Y:S01]  /*09d0*/  LOP3.LUT R0, R0, 0xfffffffc, RZ, 0xc0, !PT ;  /* 0xfffffffc00007812 */ /* 0x000fe200078ec0ff */
[----:B------:R-:W-:Y:S01]  /*09e0*/  UMOV UR4, 0x20 ;  /* 0x0000002000047882 */ /* 0x000fe20000000000 */
[----:B------:R-:W-:Y:S01]  /*09f0*/  LOP3.LUT R10, R6, 0xfffffffe, RZ, 0xc0, !PT ;  /* 0xfffffffe060a7812 */ /* 0x000fe200078ec0ff */
[----:B--2---:R-:W-:Y:S01]  /*0a00*/  IMAD R6, R11, R14, UR8 ;  /* 0x000000080b067e24 */ /* 0x004fe2000f8e020e */
[----:B------:R-:W-:-:S04]  /*0a10*/  @!UP0 UIADD3 UR4, -UR4, 0x100000, URZ ;  /* 0x0010000004048890 */ /* 0x000fc8000fffe13f */
[----:B------:R-:W-:Y:S02]  /*0a20*/  @!UP0 USHF.L.U32 UR5, UR4, 0xb, URZ ;  /* 0x0000000b04058899 */ /* 0x000fe4000800063f */
[----:B------:R-:W-:Y:S01]  /*0a30*/  @!UP0 USHF.L.U32 UR4, UR4, 0x1, URZ ;  /* 0x0000000104048899 */ /* 0x000fe2000800063f */
[----:B------:R-:W0:Y:S01]  /*0a40*/  F2I.U32.TRUNC.NTZ R12, R12 ;  /* 0x0000000c000c7305 */ /* 0x000e22000020f000 */
[----:B------:R-:W-:Y:S02]  /*0a50*/  IMAD.IADD R3, R3, 0x1, -R0 ;  /* 0x0000000103037824 */ /* 0x000fe400078e0a00 */
[C---:B------:R-:W-:Y:S02]  /*0a60*/  IMAD.IADD R11, R19.reuse, 0x1, -R10 ;  /* 0x00000001130b7824 */ /* 0x040fe400078e0a0a */
[----:B------:R-:W-:Y:S01]  /*0a70*/  IMAD.SHL.U32 R10, R19, 0x4, RZ ;  /* 0x00000004130a7824 */ /* 0x000fe200078e00ff */
[----:B-1----:R-:W-:Y:S01]  /*0a80*/  @!UP0 ULEA UR6, UR7, UR6, 0x18 ;  /* 0x0000000607068291 */ /* 0x002fe2000f8ec03f */
[----:B------:R-:W-:Y:S01]  /*0a90*/  ISETP.NE.AND P1, PT, R3, 0x3, PT ;  /* 0x000000030300780c */ /* 0x000fe20003f25270 */
[----:B------:R-:W-:Y:S01]  /*0aa0*/  VOTEU.ALL UP0, P0 ;  /* 0x00000000003f7886 */ /* 0x000fe20000000000 */
[----:B------:R-:W-:-:S02]  /*0ab0*/  ISETP.NE.AND P4, PT, R11, R6, PT ;  /* 0x000000060b00720c */ /* 0x000fc40003f85270 */
[----:B------:R-:W-:Y:S02]  /*0ac0*/  LOP3.LUT R19, R19, 0xc, R10, 0x78, !PT ;  /* 0x0000000c13137812 */ /* 0x000fe400078e780a */
[----:B------:R-:W-:Y:S01]  /*0ad0*/  LOP3.LUT P0, RZ, R8, 0x7, RZ, 0xc0, !PT ;  /* 0x0000000708ff7812 */ /* 0x000fe2000780c0ff */
[C---:B------:R-:W-:Y:S01]  /*0ae0*/  VIADD R8, R2.reuse, 0xffffffff ;  /* 0xffffffff02087836 */ /* 0x040fe20000000000 */
[----:B------:R-:W-:Y:S01]  /*0af0*/  ISETP.EQ.OR P1, PT, R3, RZ, !P1 ;  /* 0x000000ff0300720c */ /* 0x000fe20004f22670 */
[----:B0-----:R-:W-:Y:S01]  /*0b00*/  IMAD.MOV R23, RZ, RZ, -R12 ;  /* 0x000000ffff177224 */ /* 0x001fe200078e0a0c */
[----:B------:R-:W-:Y:S01]  /*0b10*/  ISETP.LT.U32.AND P0, PT, R19, 0x2, !P0 ;  /* 0x000000021300780c */ /* 0x000fe20004701070 */
[----:B------:R-:W0:Y:S02]  /*0b20*/  FENCE.VIEW.ASYNC.S ;  /* 0x00000000000073c6 */ /* 0x000e240000000000 */
[----:B0-----:R0:W1:Y:S01]  /*0b30*/  @!UP0 SYNCS.EXCH.64 URZ, [UR6+0x260], UR4 ;  /* 0x00026004063f85b2 */ /* 0x0010620008000100 */
[----:B------:R-:W-:Y:S01]  /*0b40*/  ISETP.EQ.AND P1, PT, R2, RZ, P1 ;  /* 0x000000ff0200720c */ /* 0x000fe20000f22270 */
[----:B---3--:R-:W-:Y:S01]  /*0b50*/  IMAD R11, R9, R23, R4 ;  /* 0x00000017090b7224 */ /* 0x008fe200078e0204 */
[----:B------:R-:W-:-:S02]  /*0b60*/  ISETP.GE.U32.AND P6, PT, R8, 0x2, PT ;  /* 0x000000020800780c */ /* 0x000fc40003fc6070 */
[----:B------:R-:W-:Y:S02]  /*0b70*/  @P4 LEA.HI R0, R19, R19, RZ, 0x1 ;  /* 0x0000001313004211 */ /* 0x000fe400078f08ff */
[----:B------:R-:W-:Y:S02]  /*0b80*/  SEL R18, RZ, 0x1, !P1 ;  /* 0x00000001ff127807 */ /* 0x000fe40004800000 */
[----:B------:R-:W-:Y:S02]  /*0b90*/  @P4 SHF.R.S32.HI R0, RZ, 0x1, R0 ;  /* 0x00000001ff004819 */ /* 0x000fe40000011400 */
[----:B------:R-:W-:Y:S02]  /*0ba0*/  SEL R18, R18, 0x2, P6 ;  /* 0x0000000212127807 */ /* 0x000fe40003000000 */
[----:B------:R-:W-:Y:S02]  /*0bb0*/  @P4 ISETP.NE.AND P5, PT, R0, R11, PT ;  /* 0x0000000b0000420c */ /* 0x000fe40003fa5270 */
[----:B------:R-:W-:Y:S01]  /*0bc0*/  SEL R11, RZ, 0x1, !P0 ;  /* 0x00000001ff0b7807 */ /* 0x000fe20004000000 */
[----:B------:R0:W2:Y:S01]  /*0bd0*/  @!UP1 SYNCS.EXCH.64 URZ, [UR6+0x268], UR4 ;  /* 0x00026804063f95b2 */ /* 0x0000a20008000100 */
[----:B------:R-:W-:Y:S01]  /*0be0*/  @P4 SEL R22, RZ, 0x1, P5 ;  /* 0x00000001ff164807 */ /* 0x000fe20002800000 */
[----:B------:R-:W-:Y:S01]  /*0bf0*/  NOP ;  /* 0x0000000000007918 */ /* 0x000fe20000000000 */
[----:B------:R-:W-:-:S02]  /*0c00*/  LOP3.LUT R0, R61, 0x7f, RZ, 0xc0, !PT ;  /* 0x0000007f3d007812 */ /* 0x000fc400078ec0ff */
[----:B------:R-:W-:Y:S01]  /*0c10*/  LOP3.LUT R22, R22, R11, RZ, 0xc0, !PT ;  /* 0x0000000b16167212 */ /* 0x000fe200078ec0ff */
[----:B01----:R-:W-:Y:S06]  /*0c20*/  @!P2 BRA `(.L_x_4) ;  /* 0x000000000008a947 */ /* 0x003fec0003800000 */
[----:B--2---:R-:W-:Y:S01]  /*0c30*/  UCGABAR_ARV ;  /* 0x00000000000079c7 */ /* 0x004fe20008000000 */
[----:B------:R-:W-:Y:S05]  /*0c40*/  BRA `(.L_x_5) ;  /* 0x0000000000047947 */ /* 0x000fea0003800000 */
.L_x_4:
[----:B--2---:R-:W-:Y:S01]  /*0c50*/  NOP ;  /* 0x0000000000007918 */ /* 0x004fe20000000000 */
.L_x_5:
[----:B------:R-:W0:Y:S01]  /*0c60*/  LDC R2, c[0x0][0x65c] ;  /* 0x00019700ff027b82 */ /* 0x000e220000000800 */
[----:B------:R-:W-:Y:S02]  /*0c70*/  IMAD.U32 R10, RZ, RZ, UR8 ;  /* 0x00000008ff0a7e24 */ /* 0x000fe4000f8e00ff */
[----:B------:R-:W-:Y:S01]  /*0c80*/  IMAD.MOV.U32 R11, RZ, RZ, RZ ;  /* 0x000000ffff0b7224 */ /* 0x000fe200078e00ff */
[----:B0-----:R-:W-:-:S04]  /*0c90*/  ISETP.NE.AND P1, PT, R2, 0x1, PT ;  /* 0x000000010200780c */ /* 0x001fc80003f25270 */
[----:B------:R-:W-:-:S09]  /*0ca0*/  P2R R5, PR, RZ, 0x2 ;  /* 0x00000002ff057803 */ /* 0x000fd20000000000 */
[----:B------:R-:W0:Y:S01]  /*0cb0*/  @P1 LDC R17, c[0x0][0x10] ;  /* 0x00000400ff111b82 */ /* 0x000e220000000800 */
[----:B------:R-:W-:Y:S02]  /*0cc0*/  @P1 IMAD.MOV.U32 R5, RZ, RZ, RZ ;  /* 0x000000ffff051224 */ /* 0x000fe400078e00ff */
[----:B------:R-:W-:-:S05]  /*0cd0*/  @P1 IMAD.MOV.U32 R15, RZ, RZ, RZ ;  /* 0x000000ffff0f1224 */ /* 0x000fca00078e00ff */
[----:B------:R-:W1:Y:S01]  /*0ce0*/  @!P1 LDC R13, c[0x0][0xc] ;  /* 0x00000300ff0d9b82 */ /* 0x000e620000000800 */
[----:B------:R-:W-:Y:S01]  /*0cf0*/  ULDC UR4, c[0x0][0xc] ;  /* 0x0000030000047ab9 */ /* 0x000fe20000000800 */
[----:B------:R-:W-:Y:S01]  /*0d00*/  ULDC UR5, c[0x0][0x10] ;  /* 0x0000040000057ab9 */ /* 0x000fe20000000800 */
[----:B------:R-:W-:Y:S01]  /*0d10*/  ULDC UR6, c[0x0][0x14] ;  /* 0x0000050000067ab9 */ /* 0x000fe20000000800 */
[----:B------:R-:W-:-:S04]  /*0d20*/  UIMAD.WIDE.U32 UR4, UR4, UR5, URZ ;  /* 0x00000005040472a5 */ /* 0x000fc8000f8e003f */
[----:B------:R-:W-:Y:S02]  /*0d30*/  UIMAD.WIDE.U32 UR36, UR4, UR6, URZ ;  /* 0x00000006042472a5 */ /* 0x000fe4000f8e003f */
[----:B------:R-:W-:-:S04]  /*0d40*/  UIMAD UR42, UR5, UR6, URZ ;  /* 0x00000006052a72a4 */ /* 0x000fc8000f8e023f */
[----:B------:R-:W-:Y:S01]  /*0d50*/  UIADD3 UR42, UR37, UR42, URZ ;  /* 0x0000002a252a7290 */ /* 0x000fe2000fffe03f */
[----:B0-----:R-:W-:-:S04]  /*0d60*/  @P1 IMAD.WIDE.U32 R16, R17, UR8, R4 ;  /* 0x0000000811101c25 */ /* 0x001fc8000f8e0004 */
[----:B------:R-:W-:Y:S02]  /*0d70*/  @P1 IMAD.IADD R17, R17, 0x1, R15 ;  /* 0x0000000111111824 */ /* 0x000fe400078e020f */
[----:B-1----:R-:W-:-:S04]  /*0d80*/  @!P1 IMAD.WIDE.U32 R10, R4, R13, R10 ;  /* 0x0000000d040a9225 */ /* 0x002fc800078e000a */
[----:B------:R-:W-:Y:S02]  /*0d90*/  @!P1 IMAD.MOV.U32 R16, RZ, RZ, R10 ;  /* 0x000000ffff109224 */ /* 0x000fe400078e000a */
[----:B------:R-:W-:Y:S01]  /*0da0*/  @!P1 IMAD.MOV.U32 R17, RZ, RZ, R11 ;  /* 0x000000ffff119224 */ /* 0x000fe200078e000b */
[----:B------:R-:W-:Y:S06]  /*0db0*/  @!P2 BRA `(.L_x_6) ;  /* 0x00000000000ca947 */ /* 0x000fec0003800000 */
[----:B------:R-:W-:Y:S01]  /*0dc0*/  UCGABAR_WAIT ;  /* 0x0000000000007dc7 */ /* 0x000fe20008000000 */
[----:B------:R-:W-:Y:S01]  /*0dd0*/  CCTL.IVALL ;  /* 0x00000000ff00798f */ /* 0x000fe20002000000 */
[----:B------:R-:W-:Y:S05]  /*0de0*/  BRA `(.L_x_7) ;  /* 0x0000000000047947 */ /* 0x000fea0003800000 */
.L_x_6:
[----:B------:R-:W-:Y:S06]  /*0df0*/  BAR.SYNC.DEFER_BLOCKING 0x0 ;  /* 0x0000000000007b1d */ /* 0x000fec0000010000 */
.L_x_7:
[----:B------:R-:W-:Y:S05]  /*0e00*/  @!P3 BRA `(.L_x_8) ;  /* 0x0000003400e8b947 */ /* 0x000fea0003800000 */
[----:B------:R-:W-:-:S13]  /*0e10*/  ISETP.GT.U32.AND P0, PT, R8, 0x1, PT ;  /* 0x000000010800780c */ /* 0x000fda0003f04070 */
[----:B------:R-:W-:Y:S05]  /*0e20*/  @P0 EXIT ;  /* 0x000000000000094d */ /* 0x000fea0003800000 */
[----:B------:R-:W-:Y:S01]  /*0e30*/  ULDC.64 UR4, c[0x0][0x650] ;  /* 0x0001940000047ab9 */ /* 0x000fe20000000a00 */
[----:B------:R-:W-:Y:S01]  /*0e40*/  PRMT R3, RZ, 0x7610, R3 ;  /* 0x00007610ff037816 */ /* 0x000fe20000000003 */
[----:B------:R-:W-:Y:S01]  /*0e50*/  IMAD.MOV.U32 R69, RZ, RZ, -0x1 ;  /* 0xffffffffff457424 */ /* 0x000fe200078e00ff */
[----:B------:R-:W-:Y:S01]  /*0e60*/  ISETP.GE.U32.AND P0, PT, R16, UR4, PT ;  /* 0x0000000410007c0c */ /* 0x000fe2000bf06070 */
[----:B------:R-:W-:Y:S02]  /*0e70*/  IMAD.MOV.U32 R68, RZ, RZ, -0x1 ;  /* 0xffffffffff447424 */ /* 0x000fe400078e00ff */
[----:B------:R-:W-:Y:S01]  /*0e80*/  IMAD.MOV.U32 R67, RZ, RZ, -0x1 ;  /* 0xffffffffff437424 */ /* 0x000fe200078e00ff */
[----:B------:R-:W-:-:S13]  /*0e90*/  ISETP.GE.U32.AND.EX P0, PT, R17, UR5, PT, P0 ;  /* 0x0000000511007c0c */ /* 0x000fda000bf06100 */
[----:B------:R-:W-:Y:S05]  /*0ea0*/  @P0 BRA `(.L_x_9) ;  /* 0x0000000400280947 */ /* 0x000fea0003800000 */
[----:B------:R-:W0:Y:S01]  /*0eb0*/  LDC.64 R24, c[0x0][0x628] ;  /* 0x00018a00ff187b82 */ /* 0x000e220000000a00 */
[----:B------:R-:W-:Y:S02]  /*0ec0*/  IMAD.MOV.U32 R10, RZ, RZ, R16 ;  /* 0x000000ffff0a7224 */ /* 0x000fe400078e0010 */
[----:B------:R-:W-:-:S05]  /*0ed0*/  IMAD.MOV.U32 R11, RZ, RZ, R17 ;  /* 0x000000ffff0b7224 */ /* 0x000fca00078e0011 */
[----:B------:R-:W1:Y:S08]  /*0ee0*/  LDC R8, c[0x0][0x630] ;  /* 0x00018c00ff087b82 */ /* 0x000e700000000800 */
[----:B------:R-:W2:Y:S01]  /*0ef0*/  LDC.64 R26, c[0x0][0x620] ;  /* 0x00018800ff1a7b82 */ /* 0x000ea20000000a00 */
[----:B0-----:R-:W-:-:S04]  /*0f00*/  ISETP.NE.U32.AND P0, PT, R24, RZ, PT ;  /* 0x000000ff1800720c */ /* 0x001fc80003f05070 */
[----:B------:R-:W-:-:S13]  /*0f10*/  ISETP.NE.AND.EX P0, PT, R25, RZ, PT, P0 ;  /* 0x000000ff1900720c */ /* 0x000fda0003f05300 */
[----:B-12---:R-:W-:Y:S05]  /*0f20*/  @!P0 BRA `(.L_x_10) ;  /* 0x0000000000288947 */ /* 0x006fea0003800000 */
[----:B------:R-:W0:Y:S02]  /*0f30*/  LDC R3, c[0x0][0x634] ;  /* 0x00018d00ff037b82 */ /* 0x000e240000000800 */
[----:B0-----:R-:W-:-:S05]  /*0f40*/  IADD3 R3, P0, R16, R3, RZ ;  /* 0x0000000310037210 */ /* 0x001fca0007f1e0ff */
[----:B------:R-:W-:-:S04]  /*0f50*/  IMAD.X R21, RZ, RZ, R17, P0 ;  /* 0x000000ffff157224 */ /* 0x000fc800000e0611 */
[----:B------:R-:W-:-:S04]  /*0f60*/  IMAD.WIDE.U32 R10, R21, R24, RZ ;  /* 0x00000018150a7225 */ /* 0x000fc800078e00ff */
[----:B------:R-:W-:-:S04]  /*0f70*/  IMAD.WIDE.U32 R12, P0, R3, R25, R10 ;  /* 0x00000019030c7225 */ /* 0x000fc8000780000a */
[----:B------:R-:W-:-:S04]  /*0f80*/  IMAD.WIDE.U32 R10, R3, R24, RZ ;  /* 0x00000018030a7225 */ /* 0x000fc800078e00ff */
[----:B------:R-:W-:Y:S01]  /*0f90*/  IMAD.X R15, RZ, RZ, RZ, P0 ;  /* 0x000000ffff0f7224 */ /* 0x000fe200000e06ff */
[----:B------:R-:W-:Y:S01]  /*0fa0*/  IADD3 RZ, P0, R11, R12, RZ ;  /* 0x0000000c0bff7210 */ /* 0x000fe20007f1e0ff */
[----:B------:R-:W-:-:S04]  /*0fb0*/  IMAD.MOV.U32 R14, RZ, RZ, R13 ;  /* 0x000000ffff0e7224 */ /* 0x000fc800078e000d */
[----:B------:R-:W-:-:S08]  /*0fc0*/  IMAD.WIDE.U32.X R10, R21, R25, R14, P0 ;  /* 0x00000019150a7225 */ /* 0x000fd000000e040e */
.L_x_10:
[----:B------:R-:W0:Y:S01]  /*0fd0*/  LDC.64 R30, c[0x0][0x640] ;  /* 0x00019000ff1e7b82 */ /* 0x000e220000000a00 */
[-CC-:B------:R-:W-:Y:S01]  /*0fe0*/  SHF.R.U64 R67, R10, R8.reuse, R11.reuse ;  /* 0x000000080a437219 */ /* 0x180fe2000000120b */
[----:B------:R-:W-:Y:S01]  /*0ff0*/  IMAD R29, R9, R23, R4 ;  /* 0x00000017091d7224 */ /* 0x000fe200078e0204 */
[----:B------:R-:W-:Y:S01]  /*1000*/  SHF.R.U32.HI R3, RZ, R8, R11 ;  /* 0x00000008ff037219 */ /* 0x000fe2000001160b */
[----:B------:R-:W-:Y:S01]  /*1010*/  IMAD.MOV.U32 R23, RZ, RZ, 0x1 ;  /* 0x00000001ff177424 */ /* 0x000fe200078e00ff */
[----:B------:R-:W-:-:S03]  /*1020*/  IADD3 R5, P0, RZ, -R67, RZ ;  /* 0x80000043ff057210 */ /* 0x000fc60007f1e0ff */
[----:B------:R-:W1:Y:S02]  /*1030*/  LDC R12, c[0x0][0x618] ;  /* 0x00018600ff0c7b82 */ /* 0x000e640000000800 */
[----:B------:R-:W-:Y:S02]  /*1040*/  IMAD.X R3, RZ, RZ, ~R3, P0 ;  /* 0x000000ffff037224 */ /* 0x000fe400000e0e03 */
[----:B------:R-:W-:-:S04]  /*1050*/  IMAD.WIDE.U32 R10, R5, R26, R16 ;  /* 0x0000001a050a7225 */ /* 0x000fc800078e0010 */
[----:B------:R-:W2:Y:S01]  /*1060*/  LDC R20, c[0x0][0x608] ;  /* 0x00018200ff147b82 */ /* 0x000ea20000000800 */
[----:B------:R-:W-:Y:S02]  /*1070*/  IMAD R8, R3, R26, RZ ;  /* 0x0000001a03087224 */ /* 0x000fe400078e02ff */
[----:B------:R-:W-:Y:S02]  /*1080*/  IMAD.MOV.U32 R3, RZ, RZ, -0x1 ;  /* 0xffffffffff037424 */ /* 0x000fe400078e00ff */
[----:B------:R-:W-:-:S03]  /*1090*/  IMAD R5, R5, R27, R8 ;  /* 0x0000001b05057224 */ /* 0x000fc600078e0208 */
[----:B------:R-:W3:Y:S01]  /*10a0*/  LDC R28, c[0x0][0x658] ;  /* 0x00019600ff1c7b82 */ /* 0x000ee20000000800 */
[----:B------:R-:W-:Y:S01]  /*10b0*/  IMAD.IADD R5, R11, 0x1, R5 ;  /* 0x000000010b057824 */ /* 0x000fe200078e0205 */
[----:B0-----:R-:W-:-:S04]  /*10c0*/  ISETP.NE.U32.AND P0, PT, R30, RZ, PT ;  /* 0x000000ff1e00720c */ /* 0x001fc80003f05070 */
[----:B------:R-:W-:Y:S02]  /*10d0*/  ISETP.NE.AND.EX P0, PT, R31, RZ, PT, P0 ;  /* 0x000000ff1f00720c */ /* 0x000fe40003f05300 */
[----:B------:R-:W0:Y:S01]  /*10e0*/  LDC R24, c[0x0][0x600] ;  /* 0x00018000ff187b82 */ /* 0x000e220000000800 */
[-CC-:B-1----:R-:W-:Y:S02]  /*10f0*/  SHF.R.U64 R14, R10, R12.reuse, R5.reuse ;  /* 0x0000000c0a0e7219 */ /* 0x182fe40000001205 */
[----:B------:R-:W-:-:S05]  /*1100*/  SHF.R.U32.HI R5, RZ, R12, R5 ;  /* 0x0000000cff057219 */ /* 0x000fca0000011605 */
[----:B------:R-:W1:Y:S01]  /*1110*/  LDC R15, c[0x0][0x648] ;  /* 0x00019200ff0f7b82 */ /* 0x000e620000000800 */
[-CC-:B--2---:R-:W-:Y:S02]  /*1120*/  SHF.R.U64 R27, R14, R20.reuse, R5.reuse ;  /* 0x000000140e1b7219 */ /* 0x184fe40000001205 */
[----:B------:R-:W-:-:S05]  /*1130*/  SHF.R.U32.HI R5, RZ, R20, R5 ;  /* 0x00000014ff057219 */ /* 0x000fca0000011605 */
[----:B------:R-:W2:Y:S01]  /*1140*/  LDC R21, c[0x0][0x638] ;  /* 0x00018e00ff157b82 */ /* 0x000ea20000000800 */
[-CC-:B---3--:R-:W-:Y:S02]  /*1150*/  SHF.R.U64 R20, R27, R28.reuse, R5.reuse ;  /* 0x0000001c1b147219 */ /* 0x188fe40000001205 */
[-C--:B------:R-:W-:Y:S02]  /*1160*/  SHF.L.U32 R3, R3, R28.reuse, RZ ;  /* 0x0000001c03037219 */ /* 0x080fe400000006ff */
[----:B------:R-:W-:Y:S01]  /*1170*/  SHF.R.U32.HI R5, RZ, R28, R5 ;  /* 0x0000001cff057219 */ /* 0x000fe20000011605 */
[----:B------:R-:W-:Y:S01]  /*1180*/  IMAD.MOV.U32 R4, RZ, RZ, R20 ;  /* 0x000000ffff047224 */ /* 0x000fe200078e0014 */
[----:B------:R-:W-:Y:S01]  /*1190*/  LOP3.LUT R12, RZ, R3, RZ, 0x33, !PT ;  /* 0x00000003ff0c7212 */ /* 0x000fe200078e33ff */
[----:B------:R-:W3:Y:S01]  /*11a0*/  LDC R25, c[0x0][0x610] ;  /* 0x00018400ff197b82 */ /* 0x000ee20000000800 */
[----:B------:R-:W-:Y:S05]  /*11b0*/  @!P0 BRA `(.L_x_11) ;  /* 0x0000000000288947 */ /* 0x000fea0003800000 */
[----:B------:R-:W4:Y:S02]  /*11c0*/  LDC R3, c[0x0][0x64c] ;  /* 0x00019300ff037b82 */ /* 0x000f240000000800 */
[----:B----4-:R-:W-:-:S05]  /*11d0*/  IADD3 R3, P0, R20, R3, RZ ;  /* 0x0000000314037210 */ /* 0x010fca0007f1e0ff */
        /* <DEDUP_REMOVED lines=8> */
.L_x_11:
[----:B-1----:R-:W-:Y:S01]  /*1260*/  SHF.R.U64 R4, R4, R15, R5 ;  /* 0x0000000f04047219 */ /* 0x002fe20000001205 */
[----:B0-----:R-:W-:Y:S01]  /*1270*/  VIADD R5, R24, 0xffffffff ;  /* 0xffffffff18057836 */ /* 0x001fe20000000000 */
[----:B------:R-:W-:Y:S02]  /*1280*/  SHF.L.U32 R3, R23, R28, RZ ;  /* 0x0000001c17037219 */ /* 0x000fe400000006ff */
[----:B------:R-:W-:Y:S01]  /*1290*/  LOP3.LUT R12, R27, R12, RZ, 0xc0, !PT ;  /* 0x0000000c1b0c7212 */ /* 0x000fe200078ec0ff */
[----:B------:R-:W-:Y:S01]  /*12a0*/  IMAD.MOV R8, RZ, RZ, -R4 ;  /* 0x000000ffff087224 */ /* 0x000fe200078e0a04 */
[----:B------:R-:W-:Y:S02]  /*12b0*/  SEL R6, R6, R29, !P1 ;  /* 0x0000001d06067207 */ /* 0x000fe40004800000 */
[----:B------:R-:W-:Y:S01]  /*12c0*/  LOP3.LUT R5, R14, R5, RZ, 0xc0, !PT ;  /* 0x000000050e057212 */ /* 0x000fe200078ec0ff */
[----:B------:R-:W-:Y:S02]  /*12d0*/  IMAD R9, R3, R4, R12 ;  /* 0x0000000403097224 */ /* 0x000fe400078e020c */
[----:B--2---:R-:W-:-:S02]  /*12e0*/  IMAD R3, R8, R21, R20 ;  /* 0x0000001508037224 */ /* 0x004fc400078e0214 */
[----:B---3--:R-:W-:Y:S02]  /*12f0*/  IMAD R6, R9, R25, R6 ;  /* 0x0000001909067224 */ /* 0x008fe400078e0206 */
[----:B------:R-:W-:Y:S02]  /*1300*/  IMAD R69, R3, R24, R5 ;  /* 0x0000001803457224 */ /* 0x000fe400078e0205 */
[----:B------:R-:W-:-:S03]  /*1310*/  IMAD.MOV.U32 R4, RZ, RZ, 0x1 ;  /* 0x00000001ff047424 */ /* 0x000fc600078e00ff */
[----:B------:R-:W-:Y:S02]  /*1320*/  SEL R68, R69, R6, !P1 ;  /* 0x0000000645447207 */ /* 0x000fe40004800000 */
[----:B------:R-:W-:Y:S02]  /*1330*/  PRMT R3, R4, 0x7610, R3 ;  /* 0x0000761004037816 */ /* 0x000fe40000000003 */
[----:B------:R-:W-:-:S07]  /*1340*/  SEL R69, R6, R69, !P1 ;  /* 0x0000004506457207 */ /* 0x000fce0004800000 */
.L_x_9:
[----:B------:R-:W-:-:S08]  /*1350*/  NOP ;  /* 0x0000000000007918 */ /* 0x000fd00000000000 */
[----:B------:R-:W0:Y:S02]  /*1360*/  USETMAXREG.TRY_ALLOC.CTAPOOL UP0, 0xe8 ;  /* 0x000000e8000079c8 */ /* 0x000e240008000600 */
[----:B0-----:R-:W-:-:S13]  /*1370*/  PLOP3.LUT P0, PT, PT, PT, UP0, 0x80, 0x0 ;  /* 0x000000000000781c */ /* 0x001fda0003f0f008 */
[----:B------:R-:W-:Y:S05]  /*1380*/  @!P0 BRA `(.L_x_9) ;  /* 0xfffffffc00f08947 */ /* 0x000fea000383ffff */
[----:B------:R-:W-:Y:S01]  /*1390*/  ULDC.64 UR4, c[0x0][0x598] ;  /* 0x0001660000047ab9 */ /* 0x000fe20000000a00 */
[----:B------:R-:W-:Y:S01]  /*13a0*/  ULDC.64 UR38, c[0x0][0x208] ;  /* 0x0000820000267ab9 */ /* 0x000fe20000000a00 */
[----:B------:R-:W-:-:S04]  /*13b0*/  ISETP.NE.U32.AND P0, PT, RZ, UR4, PT ;  /* 0x00000004ff007c0c */ /* 0x000fc8000bf05070 */
[----:B------:R-:W-:-:S13]  /*13c0*/  ISETP.NE.AND.EX P0, PT, RZ, UR5, PT, P0 ;  /* 0x00000005ff007c0c */ /* 0x000fda000bf05300 */
[----:B------:R-:W-:Y:S05]  /*13d0*/  @!P0 BRA `(.L_x_12) ;  /* 0x00000000001c8947 */ /* 0x000fea0003800000 */
[----:B------:R-:W0:Y:S02]  /*13e0*/  LDC.64 R4, c[0x0][0x598] ;  /* 0x00016600ff047b82 */ /* 0x000e240000000a00 */
[----:B0-----:R-:W2:Y:S02]  /*13f0*/  LDG.E.64 R4, desc[UR38][R4.64] ;  /* 0x0000002604047981 */ /* 0x001ea4000c1e1b00 */
[----:B--2---:R-:W-:-:S04]  /*1400*/  ISETP.NE.U32.AND P0, PT, R4, RZ, PT ;  /* 0x000000ff0400720c */ /* 0x004fc80003f05070 */
[----:B------:R-:W-:-:S13]  /*1410*/  ISETP.NE.AND.EX P0, PT, R5, RZ, PT, P0 ;  /* 0x000000ff0500720c */ /* 0x000fda0003f05300 */
[----:B------:R-:W-:Y:S05]  /*1420*/  @!P0 BRA `(.L_x_12) ;  /* 0x0000000000088947 */ /* 0x000fea0003800000 */
[----:B------:R0:W5:Y:S01]  /*1430*/  LD.E R23, desc[UR38][R4.64] ;  /* 0x0000002604177980 */ /* 0x000162000c101900 */
[----:B------:R-:W-:Y:S05]  /*1440*/  BRA `(.L_x_13) ;  /* 0x0000000000247947 */ /* 0x000fea0003800000 */
.L_x_12:
[----:B------:R-:W-:Y:S02]  /*1450*/  ULDC.64 UR4, c[0x0][0x588] ;  /* 0x0001620000047ab9 */ /* 0x000fe40000000a00 */
[----:B------:R-:W-:-:S04]  /*1460*/  ISETP.NE.U32.AND P0, PT, RZ, UR4, PT ;  /* 0x00000004ff007c0c */ /* 0x000fc8000bf05070 */
[----:B------:R-:W-:-:S13]  /*1470*/  ISETP.NE.AND.EX P0, PT, RZ, UR5, PT, P0 ;  /* 0x00000005ff007c0c */ /* 0x000fda000bf05300 */
[----:B------:R-:W-:Y:S05]  /*1480*/  @!P0 BRA `(.L_x_14) ;  /* 0x00000000000c8947 */ /* 0x000fea0003800000 */
[----:B------:R-:W0:Y:S02]  /*1490*/  LDC.64 R4, c[0x0][0x588] ;  /* 0x00016200ff047b82 */ /* 0x000e240000000a00 */
[----:B0-----:R1:W5:Y:S01]  /*14a0*/  LDG.E R23, desc[UR38][R4.64] ;  /* 0x0000002604177981 */ /* 0x001362000c1e1900 */
[----:B------:R-:W-:Y:S05]  /*14b0*/  BRA `(.L_x_13) ;  /* 0x0000000000087947 */ /* 0x000fea0003800000 */
.L_x_14:
[----:B------:R-:W-:Y:S02]  /*14c0*/  ULDC UR4, c[0x0][0x580] ;  /* 0x0001600000047ab9 */ /* 0x000fe40000000800 */
[----:B------:R-:W-:-:S07]  /*14d0*/  IMAD.U32 R23, RZ, RZ, UR4 ;  /* 0x00000004ff177e24 */ /* 0x000fce000f8e00ff */
.L_x_13:
[----:B------:R-:W-:Y:S02]  /*14e0*/  ULDC.64 UR4, c[0x0][0x5a0] ;  /* 0x0001680000047ab9 */ /* 0x000fe40000000a00 */
[----:B------:R-:W-:-:S04]  /*14f0*/  ISETP.NE.U32.AND P0, PT, RZ, UR4, PT ;  /* 0x00000004ff007c0c */ /* 0x000fc8000bf05070 */
[----:B------:R-:W-:-:S13]  /*1500*/  ISETP.NE.AND.EX P0, PT, RZ, UR5, PT, P0 ;  /* 0x00000005ff007c0c */ /* 0x000fda000bf05300 */
[----:B------:R-:W-:Y:S05]  /*1510*/  @!P0 BRA `(.L_x_15) ;  /* 0x00000000001c8947 */ /* 0x000fea0003800000 */
[----:B01----:R-:W0:Y:S02]  /*1520*/  LDC.64 R4, c[0x0][0x5a0] ;  /* 0x00016800ff047b82 */ /* 0x003e240000000a00 */
[----:B0-----:R-:W2:Y:S02]  /*1530*/  LDG.E.64 R4, desc[UR38][R4.64] ;  /* 0x0000002604047981 */ /* 0x001ea4000c1e1b00 */
[----:B--2---:R-:W-:-:S04]  /*1540*/  ISETP.NE.U32.AND P0, PT, R4, RZ, PT ;  /* 0x000000ff0400720c */ /* 0x004fc80003f05070 */
[----:B------:R-:W-:-:S13]  /*1550*/  ISETP.NE.AND.EX P0, PT, R5, RZ, PT, P0 ;  /* 0x000000ff0500720c */ /* 0x000fda0003f05300 */
[----:B------:R-:W-:Y:S05]  /*1560*/  @!P0 BRA `(.L_x_15) ;  /* 0x0000000000088947 */ /* 0x000fea0003800000 */
[----:B------:R0:W5:Y:S01]  /*1570*/  LD.E R58, desc[UR38][R4.64] ;  /* 0x00000026043a7980 */ /* 0x000162000c101900 */
[----:B------:R-:W-:Y:S05]  /*1580*/  BRA `(.L_x_16) ;  /* 0x0000000000247947 */ /* 0x000fea0003800000 */
.L_x_15:
[----:B------:R-:W-:Y:S02]  /*1590*/  ULDC.64 UR4, c[0x0][0x590] ;  /* 0x0001640000047ab9 */ /* 0x000fe40000000a00 */
[----:B------:R-:W-:-:S04]  /*15a0*/  ISETP.NE.U32.AND P0, PT, RZ, UR4, PT ;  /* 0x00000004ff007c0c */ /* 0x000fc8000bf05070 */
[----:B------:R-:W-:-:S13]  /*15b0*/  ISETP.NE.AND.EX P0, PT, RZ, UR5, PT, P0 ;  /* 0x00000005ff007c0c */ /* 0x000fda000bf05300 */
[----:B------:R-:W-:Y:S05]  /*15c0*/  @!P0 BRA `(.L_x_17) ;  /* 0x00000000000c8947 */ /* 0x000fea0003800000 */
[----:B------:R-:W2:Y:S02]  /*15d0*/  LDC.64 R58, c[0x0][0x590] ;  /* 0x00016400ff3a7b82 */ /* 0x000ea40000000a00 */
[----:B--2---:R2:W5:Y:S01]  /*15e0*/  LDG.E R58, desc[UR38][R58.64] ;  /* 0x000000263a3a7981 */ /* 0x004562000c1e1900 */
[----:B------:R-:W-:Y:S05]  /*15f0*/  BRA `(.L_x_16) ;  /* 0x0000000000087947 */ /* 0x000fea0003800000 */
.L_x_17:
[----:B------:R-:W-:Y:S02]  /*1600*/  ULDC UR4, c[0x0][0x584] ;  /* 0x0001610000047ab9 */ /* 0x000fe40000000800 */
[----:B------:R-:W-:-:S07]  /*1610*/  IMAD.U32 R58, RZ, RZ, UR4 ;  /* 0x00000004ff3a7e24 */ /* 0x000fce000f8e00ff */
.L_x_16:
[----:B------:R-:W-:-:S13]  /*1620*/  LOP3.LUT P0, RZ, R3, 0xff, RZ, 0xc0, !PT ;  /* 0x000000ff03ff7812 */ /* 0x000fda000780c0ff */
[----:B------:R-:W-:Y:S05]  /*1630*/  @!P0 EXIT ;  /* 0x000000000000894d */ /* 0x000fea0003800000 */
[----:B------:R-:W3:Y:S01]  /*1640*/  LDC R60, c[0x0][0x658] ;  /* 0x00019600ff3c7b82 */ /* 0x000ee20000000800 */
[----:B------:R-:W-:Y:S01]  /*1650*/  LOP3.LUT R7, R7, 0x1, RZ, 0xc0, !PT ;  /* 0x0000000107077812 */ /* 0x000fe200078ec0ff */
[----:B------:R-:W-:Y:S01]  /*1660*/  ULDC.64 UR6, c[0x0][0x288] ;  /* 0x0000a20000067ab9 */ /* 0x000fe20000000a00 */
[----:B------:R-:W-:Y:S01]  /*1670*/  SHF.R.U32.HI R3, RZ, 0x1, R0 ;  /* 0x00000001ff037819 */ /* 0x000fe20000011600 */
[----:B------:R-:W-:Y:S01]  /*1680*/  UIADD3 UR4, UR7, 0x1f, URZ ;  /* 0x0000001f07047890 */ /* 0x000fe2000fffe03f */
[----:B------:R-:W-:Y:S01]  /*1690*/  SHF.R.U32.HI R0, RZ, 0x2, R61 ;  /* 0x00000002ff007819 */ /* 0x000fe2000001163d */
[----:B01----:R-:W-:Y:S01]  /*16a0*/  IMAD.SHL.U32 R5, R7, 0x40, RZ ;  /* 0x0000004007057824 */ /* 0x003fe200078e00ff */
[----:B------:R-:W-:Y:S01]  /*16b0*/  LOP3.LUT R3, R3, 0x30, RZ, 0xc0, !PT ;  /* 0x0000003003037812 */ /* 0x000fe200078ec0ff */
[----:B------:R-:W0:Y:S01]  /*16c0*/  LDC R63, c[0x0][0x600] ;  /* 0x00018000ff3f7b82 */ /* 0x000e220000000800 */
[----:B------:R-:W-:Y:S01]  /*16d0*/  LOP3.LUT R0, R0, 0x7, RZ, 0xc0, !PT ;  /* 0x0000000700007812 */ /* 0x000fe200078ec0ff */
[----:B------:R-:W-:Y:S01]  /*16e0*/  USHF.R.S32.HI UR5, URZ, 0x1f, UR4 ;  /* 0x0000001f3f057899 */ /* 0x000fe20008011404 */
[----:B--2---:R-:W-:Y:S01]  /*16f0*/  LOP3.LUT R59, R61, 0x3, RZ, 0xc0, !PT ;  /* 0x000000033d3b7812 */ /* 0x004fe200078ec0ff */
[----:B------:R-:W-:Y:S01]  /*1700*/  IMAD.U32 R4, RZ, RZ, UR6 ;  /* 0x00000006ff047e24 */ /* 0x000fe2000f8e00ff */
[--C-:B------:R-:W-:Y:S01]  /*1710*/  LOP3.LUT R56, R5, 0x40, R0.reuse, 0xe2, !PT ;  /* 0x0000004005387812 */ /* 0x100fe200078ee200 */
[----:B------:R-:W-:Y:S01]  /*1720*/  ULEA.HI UR5, UR5, UR4, URZ, 0x5 ;  /* 0x0000000405057291 */ /* 0x000fe2000f8f283f */
[-C--:B------:R-:W-:Y:S01]  /*1730*/  IADD3 R0, RZ, -R3.reuse, -R0 ;  /* 0x80000003ff007210 */ /* 0x080fe20007ffe800 */
[----:B------:R-:W-:Y:S01]  /*1740*/  IMAD.MOV.U32 R5, RZ, RZ, 0x1 ;  /* 0x00000001ff057424 */ /* 0x000fe200078e00ff */
[----:B------:R-:W-:Y:S01]  /*1750*/  LOP3.LUT R56, R56, R3, RZ, 0xfc, !PT ;  /* 0x0000000338387212 */ /* 0x000fe200078efcff */
[----:B------:R-:W-:Y:S01]  /*1760*/  USHF.R.S32.HI UR43, URZ, 0x5, UR5 ;  /* 0x000000053f2b7899 */ /* 0x000fe20008011405 */
[----:B------:R-:W-:Y:S01]  /*1770*/  IMAD.MOV.U32 R3, RZ, RZ, -0x1 ;  /* 0xffffffffff037424 */ /* 0x000fe200078e00ff */
[----:B------:R-:W-:Y:S01]  /*1780*/  LOP3.LUT R62, R61, 0x80, RZ, 0xc0, !PT ;  /* 0x000000803d3e7812 */ /* 0x000fe200078ec0ff */
[----:B------:R-:W-:Y:S01]  /*1790*/  IMAD R0, R7, -0x40, R0 ;  /* 0xffffffc007007824 */ /* 0x000fe200078e0200 */
[----:B------:R-:W-:Y:S01]  /*17a0*/  UISETP.LT.AND UP0, UPT, UR43, 0x1, UPT ;  /* 0x000000012b00788c */ /* 0x000fe2000bf01270 */
[----:B------:R-:W-:Y:S01]  /*17b0*/  IMAD R59, R59, -0x2, R4 ;  /* 0xfffffffe3b3b7824 */ /* 0x000fe200078e0204 */
[-C--:B---3--:R-:W-:Y:S01]  /*17c0*/  SHF.L.U32 R3, R3, R60.reuse, RZ ;  /* 0x0000003c03037219 */ /* 0x088fe200000006ff */
[----:B------:R-:W-:Y:S01]  /*17d0*/  ULDC UR4, c[0x0][0x284] ;  /* 0x0000a10000047ab9 */ /* 0x000fe20000000800 */
[----:B------:R-:W-:Y:S01]  /*17e0*/  USEL UR44, UR43, 0x1, UP0 ;  /* 0x000000012b2c7887 */ /* 0x000fe20008000000 */
[----:B------:R-:W-:Y:S01]  /*17f0*/  SHF.L.U32 R60, R5, R60, RZ ;  /* 0x0000003c053c7219 */ /* 0x000fe200000006ff */
[----:B------:R-:W-:Y:S01]  /*1800*/  IMAD.SHL.U32 R61, R61, 0x2, RZ ;  /* 0x000000023d3d7824 */ /* 0x000fe200078e00ff */
[----:B------:R-:W-:Y:S01]  /*1810*/  SHF.R.U32.HI R62, RZ, 0x7, R62 ;  /* 0x00000007ff3e7819 */ /* 0x000fe2000001163e */
[----:B------:R-:W-:Y:S01]  /*1820*/  VIADD R65, R0, UR4 ;  /* 0x0000000400417c36 */ /* 0x000fe20008000000 */
[----:B------:R-:W-:Y:S01]  /*1830*/  LOP3.LUT R64, RZ, R3, RZ, 0x33, !PT ;  /* 0x00000003ff407212 */ /* 0x000fe200078e33ff */
[----:B0-----:R-:W-:Y:S01]  /*1840*/  VIADD R63, R63, 0xffffffff ;  /* 0xffffffff3f3f7836 */ /* 0x001fe20000000000 */
[----:B------:R-:W-:Y:S01]  /*1850*/  UIADD3 UR44, UR43, -UR44, URZ ;  /* 0x8000002c2b2c7290 */ /* 0x000fe2000fffe03f */
[----:B------:R-:W-:Y:S01]  /*1860*/  IMAD.MOV.U32 R57, RZ, RZ, RZ ;  /* 0x000000ffff397224 */ /* 0x000fe200078e00ff */
[----:B------:R-:W-:Y:S01]  /*1870*/  UMOV UR40, URZ ;  /* 0x0000003f00287c82 */ /* 0x000fe20008000000 */
[----:B------:R-:W-:-:S09]  /*1880*/  UMOV UR41, URZ ;  /* 0x0000003f00297c82 */ /* 0x000fd20008000000 */
.L_x_105:
[----:B0-----:R-:W0:Y:S01]  /*1890*/  SHFL.IDX PT, R0, R62, RZ, 0x1f ;  /* 0x00001fff3e007589 */ /* 0x001e2200000e0000 */
[----:B------:R-:W1:Y:S01]  /*18a0*/  S2UR UR7, SR_CgaCtaId ;  /* 0x00000000000779c3 */ /* 0x000e620000008800 */
[----:B------:R-:W-:Y:S01]  /*18b0*/  UMOV UR6, 0x400 ;  /* 0x0000040000067882 */ /* 0x000fe20000000000 */
[----:B0-----:R-:W-:Y:S01]  /*18c0*/  R2UR UR4, R0 ;  /* 0x00000000000472ca */ /* 0x001fe200000e0000 */
[----:B-1----:R-:W-:-:S12]  /*18d0*/  ULEA UR6, UR7, UR6, 0x18 ;  /* 0x0000000607067291 */ /* 0x002fd8000f8ec03f */
[----:B------:R-:W-:-:S04]  /*18e0*/  ULEA.HI UR5, UR4, UR4, URZ, 0x1 ;  /* 0x0000000404057291 */ /* 0x000fc8000f8f083f */
[----:B------:R-:W-:-:S04]  /*18f0*/  ULOP3.LUT UR5, UR5, 0x1ffffe, URZ, 0xc0, !UPT ;  /* 0x001ffffe05057892 */ /* 0x000fc8000f8ec03f */
[----:B------:R-:W-:-:S03]  /*1900*/  UIADD3 UR5, UR4, -UR5, URZ ;  /* 0x8000000504057290 */ /* 0x000fc6000fffe03f */
[----:B------:R-:W-:Y:S01]  /*1910*/  ULDC UR4, c[0x0][0x28c] ;  /* 0x0000a30000047ab9 */ /* 0x000fe20000000800 */
[----:B------:R-:W-:Y:S01]  /*1920*/  ULEA UR5, UR5, UR6, 0xb ;  /* 0x0000000605057291 */ /* 0x000fe2000f8e583f */
[----:B------:R-:W-:-:S03]  /*1930*/  ISETP.LT.AND P0, PT, RZ, UR4, PT ;  /* 0x00000004ff007c0c */ /* 0x000fc6000bf01270 */
[----:B------:R-:W-:-:S04]  /*1940*/  UIADD3 UR5, UR5, 0x300, URZ ;  /* 0x0000030005057890 */ /* 0x000fc8000fffe03f */
[----:B------:R-:W-:-:S04]  /*1950*/  USHF.R.U32.HI UR5, URZ, 0x4, UR5 ;  /* 0x000000043f057899 */ /* 0x000fc80008011605 */
[----:B------:R-:W-:-:S04]  /*1960*/  ULOP3.LUT UR5, UR5, 0x3fff, URZ, 0xc0, !UPT ;  /* 0x00003fff05057892 */ /* 0x000fc8000f8ec03f */
[----:B------:R-:W-:Y:S01]  /*1970*/  ULOP3.LUT UR45, UR5, 0x10000, URZ, 0xfc, !UPT ;  /* 0x00010000052d7892 */ /* 0x000fe2000f8efc3f */
[----:B---34-:R-:W-:Y:S11]  /*1980*/  @P0 BRA `(.L_x_18) ;  /* 0x0000000000400947 */ /* 0x018ff60003800000 */
[----:B------:R-:W-:Y:S01]  /*1990*/  MOV R0, 0x0 ;  /* 0x0000000000007802 */ /* 0x000fe20000000f00 */
[----:B------:R-:W-:Y:S01]  /*19a0*/  ULDC.64 UR4, c[0x4][0x68] ;  /* 0x01001a0000047ab9 */ /* 0x000fe20000000a00 */
[----:B------:R-:W-:Y:S01]  /*19b0*/  ULDC.64 UR6, c[0x4][0x8] ;  /* 0x0100020000067ab9 */ /* 0x000fe20000000a00 */
[----:B------:R-:W-:Y:S01]  /*19c0*/  IMAD.U32 R4, RZ, RZ, UR4 ;  /* 0x00000004ff047e24 */ /* 0x000fe2000f8e00ff */
[----:B------:R0:W1:Y:S01]  /*19d0*/  LDC.64 R14, c[0x4][R0] ;  /* 0x01000000000e7b82 */ /* 0x0000620000000a00 */
[----:B------:R-:W-:Y:S01]  /*19e0*/  IMAD.U32 R5, RZ, RZ, UR5 ;  /* 0x00000005ff057e24 */ /* 0x000fe2000f8e00ff */
[----:B------:R-:W-:Y:S01]  /*19f0*/  ULDC.64 UR4, c[0x4][0x70] ;  /* 0x01001c0000047ab9 */ /* 0x000fe20000000a00 */
[----:B------:R-:W-:Y:S02]  /*1a00*/  IMAD.U32 R10, RZ, RZ, UR6 ;  /* 0x00000006ff0a7e24 */ /* 0x000fe4000f8e00ff */
[----:B------:R-:W-:Y:S02]  /*1a10*/  IMAD.U32 R6, RZ, RZ, UR4 ;  /* 0x00000004ff067e24 */ /* 0x000fe4000f8e00ff */
[----:B------:R-:W-:-:S02]  /*1a20*/  IMAD.U32 R7, RZ, RZ, UR5 ;  /* 0x00000005ff077e24 */ /* 0x000fc4000f8e00ff */
[----:B------:R-:W-:Y:S02]  /*1a30*/  IMAD.U32 R11, RZ, RZ, UR7 ;  /* 0x00000007ff0b7e24 */ /* 0x000fe4000f8e00ff */
[----:B------:R-:W-:Y:S02]  /*1a40*/  IMAD.MOV.U32 R8, RZ, RZ, 0x1e1 ;  /* 0x000001e1ff087424 */ /* 0x000fe400078e00ff */
[----:B------:R-:W-:Y:S02]  /*1a50*/  IMAD.MOV.U32 R12, RZ, RZ, 0x1 ;  /* 0x00000001ff0c7424 */ /* 0x000fe400078e00ff */
[----:B0-----:R-:W-:-:S07]  /*1a60*/  IMAD.MOV.U32 R13, RZ, RZ, RZ ;  /* 0x000000ffff0d7224 */ /* 0x001fce00078e00ff */
[----:B------:R-:W-:-:S07]  /*1a70*/  LEPC R20, `(.L_x_18) ;  /* 0x000000001014794e */ /* 0x000fce0000000000 */
[----:B-1---5:R-:W-:Y:S05]  /*1a80*/  CALL.ABS.NOINC R14 ;  /* 0x000000000e007343 */ /* 0x022fea0003c00000 */
.L_x_18:
[----:B------:R-:W-:-:S04]  /*1a90*/  LOP3.LUT R0, R18, 0x1, RZ, 0xfc, !PT ;  /* 0x0000000112007812 */ /* 0x000fc800078efcff */
[----:B------:R-:W-:-:S13]  /*1aa0*/  ISETP.NE.AND P0, PT, R0, 0x3, PT ;  /* 0x000000030000780c */ /* 0x000fda0003f05270 */
[----:B------:R-:W-:Y:S05]  /*1ab0*/  @!P0 BRA `(.L_x_19) ;  /* 0x0000000000048947 */ /* 0x000fea0003800000 */
[----:B------:R-:W-:Y:S01]  /*1ac0*/  BPT.TRAP 0x1 ;  /* 0x000000040000795c */ /* 0x000fe20000300000 */
.L_x_19:
[----:B------:R-:W0:Y:S01]  /*1ad0*/  S2UR UR5, SR_CgaCtaId ;  /* 0x00000000000579c3 */ /* 0x000e220000008800 */
[----:B------:R-:W-:Y:S01]  /*1ae0*/  UMOV UR4, 0x400 ;  /* 0x0000040000047882 */ /* 0x000fe20000000000 */
[----:B------:R-:W-:Y:S02]  /*1af0*/  IMAD.U32 R0, RZ, RZ, UR40 ;  /* 0x00000028ff007e24 */ /* 0x000fe4000f8e00ff */
[----:B------:R-:W-:-:S03]  /*1b00*/  IMAD.U32 R3, RZ, RZ, UR41 ;  /* 0x00000029ff037e24 */ /* 0x000fc6000f8e00ff */
[----:B------:R-:W-:Y:S01]  /*1b10*/  SHF.L.U32 R0, R0, 0x1f, RZ ;  /* 0x0000001f00007819 */ /* 0x000fe200000006ff */
[----:B0-----:R-:W-:-:S06]  /*1b20*/  ULEA UR4, UR5, UR4, 0x18 ;  /* 0x0000000405047291 */ /* 0x001fcc000f8ec03f */
[----:B------:R-:W-:-:S04]  /*1b30*/  IMAD.U32 R6, RZ, RZ, UR4 ;  /* 0x00000004ff067e24 */ /* 0x000fc8000f8e00ff */
[----:B------:R-:W-:-:S04]  /*1b40*/  IMAD R3, R3, 0x8, R6 ;  /* 0x0000000803037824 */ /* 0x000fc800078e0206 */
[----:B------:R0:W1:Y:S01]  /*1b50*/  SYNCS.PHASECHK.TRANS64.TRYWAIT P1, [R3+URZ], R0 ;  /* 0x00000000030075a7 */ /* 0x000062000802017f */
[----:B------:R-:W-:Y:S05]  /*1b60*/  @!P0 BRA `(.L_x_20) ;  /* 0x0000000000048947 */ /* 0x000fea0003800000 */
[----:B------:R-:W-:Y:S01]  /*1b70*/  BPT.TRAP 0x1 ;  /* 0x000000040000795c */ /* 0x000fe20000300000 */
.L_x_20:
[----:B------:R-:W-:-:S05]  /*1b80*/  IMAD.U32 R4, RZ, RZ, UR44 ;  /* 0x0000002cff047e24 */ /* 0x000fca000f8e00ff */
[----:B------:R-:W-:Y:S01]  /*1b90*/  ISETP.GE.AND P2, PT, R4, 0x1, PT ;  /* 0x000000010400780c */ /* 0x000fe20003f46270 */
[----:B-1----:R-:W-:-:S12]  /*1ba0*/  @P1 BRA `(.L_x_21) ;  /* 0x0000000000081947 */ /* 0x002fd80003800000 */
[----:B------:R-:W1:Y:S02]  /*1bb0*/  SYNCS.PHASECHK.TRANS64.TRYWAIT P1, [R3+URZ], R0 ;  /* 0x00000000030075a7 */ /* 0x000e64000802017f */
[----:B-1----:R-:W-:Y:S05]  /*1bc0*/  @!P1 BRA `(.L_x_22) ;  /* 0x0000005000789947 */ /* 0x002fea0003800000 */
.L_x_21:
[----:B------:R-:W-:Y:S05]  /*1bd0*/  WARPSYNC.ALL ;  /* 0x0000000000007948 */ /* 0x000fea0003800000 */
[----:B------:R-:W-:Y:S01]  /*1be0*/  R2UR UR4, R6 ;  /* 0x00000000060472ca */ /* 0x000fe200000e0000 */
[----:B------:R-:W-:Y:S01]  /*1bf0*/  WARPGROUP.ARRIVE ;  /* 0x00000000000079c5 */ /* 0x000fe20000000000 */
[----:B------:R-:W-:Y:S01]  /*1c00*/  UMOV UR5, 0xc0000010 ;  /* 0xc000001000057882 */ /* 0x000fe20000000000 */
[----:B------:R-:W-:-:S10]  /*1c10*/  UMOV UR7, 0xc0000010 ;  /* 0xc000001000077882 */ /* 0x000fd40000000000 */
[----:B------:R-:W-:-:S04]  /*1c20*/  UIADD3 UR4, UR4, 0x25300, URZ ;  /* 0x0002530004047890 */ /* 0x000fc8000fffe03f */
[----:B------:R-:W-:-:S04]  /*1c30*/  USHF.R.U32.HI UR4, URZ, 0x4, UR4 ;  /* 0x000000043f047899 */ /* 0x000fc80008011604 */
[----:B------:R-:W-:-:S04]  /*1c40*/  ULOP3.LUT UR4, UR4, 0x3fff, URZ, 0xc0, !UPT ;  /* 0x00003fff04047892 */ /* 0x000fc8000f8ec03f */
[----:B------:R-:W-:Y:S02]  /*1c50*/  ULOP3.LUT UR9, UR4, 0x10000, URZ, 0xfc, !UPT ;  /* 0x0001000004097892 */ /* 0x000fe4000f8efc3f */
[----:B------:R-:W-:Y:S02]  /*1c60*/  ULEA UR4, UR41, UR45, 0x8 ;  /* 0x0000002d29047291 */ /* 0x000fe4000f8e403f */
[----:B------:R-:W-:-:S09]  /*1c70*/  ULEA UR6, UR41, UR9, 0x7 ;  /* 0x0000000929067291 */ /* 0x000fd2000f8e383f */
[----:B------:R-:W-:Y:S03]  /*1c80*/  IGMMA.64x64x32.S8.S8 R24, gdesc[UR4], RZ, !UPT, gsb0 ;  /* 0x01e00000041879f1 */ /* 0x000fe6000c0410ff */
[----:B------:R-:W-:Y:S02]  /*1c90*/  WARPGROUP.DEPBAR.LE gsb0, 0x0 ;  /* 0x00008000000079c5 */ /* 0x000fe40000010000 */
[----:B------:R-:W-:Y:S05]  /*1ca0*/  @!P2 BRA `(.L_x_23) ;  /* 0x0000000000cca947 */ /* 0x000fea0003800000 */
[----:B------:R-:W-:Y:S01]  /*1cb0*/  UIADD3 UR4, UR41, 0x1, URZ ;  /* 0x0000000129047890 */ /* 0x000fe2000fffe03f */
[----:B01----:R-:W-:Y:S02]  /*1cc0*/  IMAD.U32 R0, RZ, RZ, UR44 ;  /* 0x0000002cff007e24 */ /* 0x003fe4000f8e00ff */
[----:B------:R-:W-:Y:S01]  /*1cd0*/  IMAD.U32 R3, RZ, RZ, UR41 ;  /* 0x00000029ff037e24 */ /* 0x000fe2000f8e00ff */
[----:B------:R-:W-:-:S04]  /*1ce0*/  UISETP.NE.AND UP0, UPT, UR4, 0x25, UPT ;  /* 0x000000250400788c */ /* 0x000fc8000bf05270 */
[----:B------:R-:W-:Y:S02]  /*1cf0*/  USEL UR5, URZ, 0x1, UP0 ;  /* 0x000000013f057887 */ /* 0x000fe40008000000 */
[----:B------:R-:W-:Y:S02]  /*1d00*/  USEL UR8, UR4, URZ, UP0 ;  /* 0x0000003f04087287 */ /* 0x000fe40008000000 */
[----:B------:R-:W-:-:S06]  /*1d10*/  ULOP3.LUT UR5, UR40, UR5, URZ, 0x3c, !UPT ;  /* 0x0000000528057292 */ /* 0x000fcc000f8e3c3f */
[----:B------:R-:W-:-:S07]  /*1d20*/  IMAD.U32 R7, RZ, RZ, UR5 ;  /* 0x00000005ff077e24 */ /* 0x000fce000f8e00ff */
.L_x_30:
[----:B------:R-:W-:Y:S05]  /*1d30*/  @!P0 BRA `(.L_x_24) ;  /* 0x0000000000048947 */ /* 0x000fea0003800000 */
[----:B------:R-:W-:Y:S01]  /*1d40*/  BPT.TRAP 0x1 ;  /* 0x000000040000795c */ /* 0x000fe20000300000 */
.L_x_24:
[----:B------:R-:W0:Y:S01]  /*1d50*/  S2UR UR5, SR_CgaCtaId ;  /* 0x00000000000579c3 */ /* 0x000e220000008800 */
[----:B------:R-:W-:Y:S01]  /*1d60*/  UMOV UR4, 0x400 ;  /* 0x0000040000047882 */ /* 0x000fe20000000000 */
[----:B------:R-:W-:Y:S01]  /*1d70*/  IMAD.U32 R5, RZ, RZ, UR8 ;  /* 0x00000008ff057e24 */ /* 0x000fe2000f8e00ff */
[----:B------:R-:W-:Y:S01]  /*1d80*/  SHF.L.U32 R4, R7, 0x1f, RZ ;  /* 0x0000001f07047819 */ /* 0x000fe200000006ff */
[----:B0-----:R-:W-:-:S06]  /*1d90*/  ULEA UR4, UR5, UR4, 0x18 ;  /* 0x0000000405047291 */ /* 0x001fcc000f8ec03f */
[----:B------:R-:W-:-:S04]  /*1da0*/  IMAD.U32 R6, RZ, RZ, UR4 ;  /* 0x00000004ff067e24 */ /* 0x000fc8000f8e00ff */
[----:B------:R-:W-:-:S04]  /*1db0*/  IMAD R5, R5, 0x8, R6 ;  /* 0x0000000805057824 */ /* 0x000fc800078e0206 */
[----:B------:R0:W1:Y:S01]  /*1dc0*/  SYNCS.PHASECHK.TRANS64.TRYWAIT P1, [R5+URZ], R4 ;  /* 0x00000004050075a7 */ /* 0x000062000802017f */
[----:B------:R-:W-:Y:S05]  /*1dd0*/  @!P0 BRA `(.L_x_25) ;  /* 0x0000000000048947 */ /* 0x000fea0003800000 */
[----:B------:R-:W-:Y:S01]  /*1de0*/  BPT.TRAP 0x1 ;  /* 0x000000040000795c */ /* 0x000fe20000300000 */
.L_x_25:
[----:B-1----:R-:W-:Y:S05]  /*1df0*/  @P1 BRA `(.L_x_26) ;  /* 0x0000000000081947 */ /* 0x002fea0003800000 */
[----:B------:R-:W1:Y:S02]  /*1e00*/  SYNCS.PHASECHK.TRANS64.TRYWAIT P1, [R5+URZ], R4 ;  /* 0x00000004050075a7 */ /* 0x000e64000802017f */
[----:B-1----:R-:W-:Y:S05]  /*1e10*/  @!P1 BRA `(.L_x_27) ;  /* 0x0000004c00f89947 */ /* 0x002fea0003800000 */
.L_x_26:
[----:B------:R-:W-:Y:S01]  /*1e20*/  ULEA UR4, UR8, UR45, 0x8 ;  /* 0x0000002d08047291 */ /* 0x000fe2000f8e403f */
[----:B------:R-:W-:Y:S01]  /*1e30*/  WARPGROUP.ARRIVE ;  /* 0x00000000000079c5 */ /* 0x000fe20000000000 */
[----:B------:R-:W-:Y:S01]  /*1e40*/  ULEA UR6, UR8, UR9, 0x7 ;  /* 0x0000000908067291 */ /* 0x000fe2000f8e383f */
[----:B------:R-:W-:Y:S01]  /*1e50*/  UMOV UR5, 0xc0000010 ;  /* 0xc000001000057882 */ /* 0x000fe20000000000 */
[----:B------:R-:W-:-:S07]  /*1e60*/  UMOV UR7, 0xc0000010 ;  /* 0xc000001000077882 */ /* 0x000fce0000000000 */
[----:B------:R-:W-:Y:S03]  /*1e70*/  IGMMA.64x64x32.S8.S8 R24, gdesc[UR4], R24, gsb0 ;  /* 0x01e00000041879f1 */ /* 0x000fe60008041018 */
[----:B------:R-:W-:Y:S02]  /*1e80*/  WARPGROUP.DEPBAR.LE gsb0, 0x0 ;  /* 0x00008000000079c5 */ /* 0x000fe40000010000 */
[----:B------:R-:W-:Y:S05]  /*1e90*/  @!P0 BRA `(.L_x_28) ;  /* 0x0000000000048947 */ /* 0x000fea0003800000 */
[----:B------:R-:W-:Y:S01]  /*1ea0*/  BPT.TRAP 0x1 ;  /* 0x000000040000795c */ /* 0x000fe20000300000 */
.L_x_28:
[----:B------:R-:W-:-:S13]  /*1eb0*/  ISETP.NE.AND P1, PT, R22, RZ, PT ;  /* 0x000000ff1600720c */ /* 0x000fda0003f25270 */
[----:B01----:R-:W-:-:S04]  /*1ec0*/  @P1 IMAD R4, R3, 0x8, R6 ;  /* 0x0000000803041824 */ /* 0x003fc800078e0206 */
[----:B------:R-:W-:-:S05]  /*1ed0*/  @P1 VIADD R4, R4, 0x128 ;  /* 0x0000012804041836 */ /* 0x000fca0000000000 */
[----:B------:R-:W-:-:S04]  /*1ee0*/  @P1 PRMT R4, R19, 0x654, R4 ;  /* 0x0000065413041816 */ /* 0x000fc80000000004 */
[----:B------:R0:W-:Y:S01]  /*1ef0*/  @P1 SYNCS.ARRIVE.TRANS64.RED.A1T0 RZ, [R4+URZ], RZ ;  /* 0x000000ff04ff19a7 */ /* 0x0001e2000810043f */
[----:B------:R-:W-:-:S13]  /*1f00*/  ISETP.GT.U32.AND P1, PT, R18, 0x1, PT ;  /* 0x000000011200780c */ /* 0x000fda0003f24070 */
[----:B0-----:R-:W-:Y:S05]  /*1f10*/  @P1 BRA `(.L_x_29) ;  /* 0x0000000000041947 */ /* 0x001fea0003800000 */
[----:B------:R-:W-:Y:S01]  /*1f20*/  BPT.TRAP 0x1 ;  /* 0x000000040000795c */ /* 0x000fe20000300000 */
.L_x_29:
[----:B------:R-:W-:Y:S01]  /*1f30*/  UIADD3 UR8, UR8, 0x1, URZ ;  /* 0x0000000108087890 */ /* 0x000fe2000fffe03f */
[C---:B------:R-:W-:Y:S01]  /*1f40*/  ISETP.GT.AND P2, PT, R0.reuse, 0x1, PT ;  /* 0x000000010000780c */ /* 0x040fe20003f44270 */
[----:B------:R-:W-:Y:S02]  /*1f50*/  VIADD R3, R3, 0x1 ;  /* 0x0000000103037836 */ /* 0x000fe40000000000 */
[----:B------:R-:W-:Y:S01]  /*1f60*/  UISETP.NE.AND UP0, UPT, UR8, 0x25, UPT ;  /* 0x000000250800788c */ /* 0x000fe2000bf05270 */
[----:B------:R-:W-:Y:S02]  /*1f70*/  VIADD R0, R0, 0xffffffff ;  /* 0xffffffff00007836 */ /* 0x000fe40000000000 */
[C---:B------:R-:W-:Y:S01]  /*1f80*/  ISETP.NE.AND P1, PT, R3.reuse, 0x25, PT ;  /* 0x000000250300780c */ /* 0x040fe20003f25270 */
[----:B------:R-:W-:Y:S02]  /*1f90*/  USEL UR4, URZ, 0x1, UP0 ;  /* 0x000000013f047887 */ /* 0x000fe40008000000 */
[----:B------:R-:W-:Y:S01]  /*1fa0*/  USEL UR8, UR8, URZ, UP0 ;  /* 0x0000003f08087287 */ /* 0x000fe20008000000 */
[----:B------:R-:W-:-:S03]  /*1fb0*/  SEL R3, R3, RZ, P1 ;  /* 0x000000ff03037207 */ /* 0x000fc60000800000 */
[----:B------:R-:W-:Y:S01]  /*1fc0*/  LOP3.LUT R7, R7, UR4, RZ, 0x3c, !PT ;  /* 0x0000000407077c12 */ /* 0x000fe2000f8e3cff */
[----:B------:R-:W-:Y:S07]  /*1fd0*/  @P2 BRA `(.L_x_30) ;  /* 0xfffffffc00542947 */ /* 0x000fee000383ffff */
.L_x_23:
[----:B01----:R-:W0:Y:S02]  /*1fe0*/  LDC R0, c[0x0][0x28c] ;  /* 0x0000a300ff007b82 */ /* 0x003e240000000800 */
[----:B0-----:R-:W-:-:S13]  /*1ff0*/  ISETP.GE.AND P1, PT, R0, 0x1, PT ;  /* 0x000000010000780c */ /* 0x001fda0003f26270 */
[----:B------:R-:W-:Y:S05]  /*2000*/  @!P1 BRA `(.L_x_31) ;  /* 0x0000000000509947 */ /* 0x000fea0003800000 */
[----:B------:R-:W-:Y:S05]  /*2010*/  @!P0 BRA `(.L_x_32) ;  /* 0x0000000000048947 */ /* 0x000fea0003800000 */
[----:B------:R-:W-:Y:S01]  /*2020*/  BPT.TRAP 0x1 ;  /* 0x000000040000795c */ /* 0x000fe20000300000 */
.L_x_32:
[----:B------:R-:W-:Y:S01]  /*2030*/  ISETP.NE.AND P0, PT, R22, RZ, PT ;  /* 0x000000ff1600720c */ /* 0x000fe20003f05270 */
[----:B------:R-:W-:Y:S01]  /*2040*/  BSSY B0, `(.L_x_33) ;  /* 0x000000e000007945 */ /* 0x000fe20003800000 */
[----:B------:R-:W-:-:S11]  /*2050*/  ISETP.GT.U32.AND P1, PT, R18, 0x1, PT ;  /* 0x000000011200780c */ /* 0x000fd60003f24070 */
[----:B------:R-:W-:Y:S05]  /*2060*/  @!P0 BRA `(.L_x_34) ;  /* 0x00000000002c8947 */ /* 0x000fea0003800000 */
[----:B------:R-:W-:-:S04]  /*2070*/  UIADD3 UR6, UR44, UR41, URZ ;  /* 0x000000292c067290 */ /* 0x000fc8000fffe03f */
[----:B------:R-:W-:-:S04]  /*2080*/  UIMAD.WIDE.U32 UR4, UR6, -0x45306eb3, URZ ;  /* 0xbacf914d060478a5 */ /* 0x000fc8000f8e003f */
[----:B------:R-:W-:-:S04]  /*2090*/  UIADD3 UR4, UR6, -UR5, URZ ;  /* 0x8000000506047290 */ /* 0x000fc8000fffe03f */
[----:B------:R-:W-:-:S04]  /*20a0*/  ULEA.HI UR4, UR4, UR5, URZ, 0x1f ;  /* 0x0000000504047291 */ /* 0x000fc8000f8ff83f */
[----:B------:R-:W-:-:S04]  /*20b0*/  USHF.R.U32.HI UR4, URZ, 0x5, UR4 ;  /* 0x000000053f047899 */ /* 0x000fc80008011604 */
[----:B------:R-:W-:-:S06]  /*20c0*/  UIMAD UR4, UR4, -0x25, UR6 ;  /* 0xffffffdb040478a4 */ /* 0x000fcc000f8e0206 */
[----:B------:R-:W-:-:S04]  /*20d0*/  IMAD.U32 R3, RZ, RZ, UR4 ;  /* 0x00000004ff037e24 */ /* 0x000fc8000f8e00ff */
[----:B------:R-:W-:-:S04]  /*20e0*/  IMAD R0, R3, 0x8, R6 ;  /* 0x0000000803007824 */ /* 0x000fc800078e0206 */
[----:B------:R-:W-:-:S05]  /*20f0*/  VIADD R0, R0, 0x128 ;  /* 0x0000012800007836 */ /* 0x000fca0000000000 */
[----:B------:R-:W-:-:S04]  /*2100*/  PRMT R0, R19, 0x654, R0 ;  /* 0x0000065413007816 */ /* 0x000fc80000000000 */
[----:B------:R0:W-:Y:S03]  /*2110*/  SYNCS.ARRIVE.TRANS64.RED.A1T0 RZ, [R0+URZ], RZ ;  /* 0x000000ff00ff79a7 */ /* 0x0001e6000810043f */
.L_x_34:
[----:B------:R-:W-:Y:S05]  /*2120*/  BSYNC B0 ;  /* 0x0000000000007941 */ /* 0x000fea0003800000 */
.L_x_33:
[----:B------:R-:W-:Y:S05]  /*2130*/  @P1 BRA `(.L_x_31) ;  /* 0x0000000000041947 */ /* 0x000fea0003800000 */
[----:B------:R-:W-:Y:S01]  /*2140*/  BPT.TRAP 0x1 ;  /* 0x000000040000795c */ /* 0x000fe20000300000 */
.L_x_31:
[----:B------:R-:W-:Y:S01]  /*2150*/  UISETP.GE.U32.AND UP1, UPT, UR43, 0x25, UPT ;  /* 0x000000252b00788c */ /* 0x000fe2000bf26070 */
[----:B------:R-:W-:Y:S01]  /*2160*/  IMAD.SHL.U32 R68, R68, 0x40, RZ ;  /* 0x0000004044447824 */ /* 0x000fe200078e00ff */
[----:B------:R-:W-:Y:S01]  /*2170*/  UIADD3 UR41, UR43, UR41, URZ ;  /* 0x000000292b297290 */ /* 0x000fe2000fffe03f */
[----:B------:R-:W-:Y:S01]  /*2180*/  IMAD.SHL.U32 R10, R69, 0x80, RZ ;  /* 0x00000080450a7824 */ /* 0x000fe200078e00ff */
[----:B------:R-:W-:Y:S01]  /*2190*/  ULDC UR7, c[0x0][0x288] ;  /* 0x0000a20000077ab9 */ /* 0x000fe20000000800 */
[----:B0-----:R-:W-:Y:S01]  /*21a0*/  IMAD.MOV.U32 R0, RZ, RZ, -0x1 ;  /* 0xffffffffff007424 */ /* 0x001fe200078e00ff */
[----:B------:R-:W-:Y:S01]  /*21b0*/  UISETP.GT.U32.AND UP0, UPT, UR41, 0x24, UPT ;  /* 0x000000242900788c */ /* 0x000fe2000bf04070 */
[----:B------:R-:W-:-:S03]  /*21c0*/  ISETP.GE.AND P0, PT, R68, UR7, PT ;  /* 0x0000000744007c0c */ /* 0x000fc6000bf06270 */
[----:B------:R-:W-:Y:S02]  /*21d0*/  UISETP.LT.U32.AND UP0, UPT, UR43, 0x25, UP0 ;  /* 0x000000252b00788c */ /* 0x000fe40008701070 */
[----:B------:R-:W-:Y:S02]  /*21e0*/  @UP1 UIMAD.WIDE.U32 UR4, UR41, -0x45306eb3, URZ ;  /* 0xbacf914d290418a5 */ /* 0x000fe4000f8e003f */
[----:B------:R-:W-:Y:S02]  /*21f0*/  USEL UR6, URZ, 0x1, !UP0 ;  /* 0x000000013f067887 */ /* 0x000fe4000c000000 */
[----:B------:R-:W-:Y:S02]  /*2200*/  @UP1 UIADD3 UR4, UR41, -UR5, URZ ;  /* 0x8000000529041290 */ /* 0x000fe4000fffe03f */
[----:B------:R-:W-:Y:S02]  /*2210*/  ULOP3.LUT UR40, UR40, UR6, URZ, 0x3c, !UPT ;  /* 0x0000000628287292 */ /* 0x000fe4000f8e3c3f */
[----:B------:R-:W-:-:S03]  /*2220*/  @UP1 ULEA.HI UR4, UR4, UR5, URZ, 0x1f ;  /* 0x0000000504041291 */ /* 0x000fc6000f8ff83f */
[----:B------:R-:W-:Y:S01]  /*2230*/  ULDC UR5, c[0x0][0x284] ;  /* 0x0000a10000057ab9 */ /* 0x000fe20000000800 */
[----:B------:R-:W-:Y:S01]  /*2240*/  @UP1 USHF.R.U32.HI UR4, URZ, 0x5, UR4 ;  /* 0x000000053f041899 */ /* 0x000fe20008011604 */
[----:B------:R-:W-:-:S03]  /*2250*/  ISETP.GE.OR P0, PT, R10, UR5, P0 ;  /* 0x000000050a007c0c */ /* 0x000fc60008706670 */
[----:B------:R-:W-:-:S10]  /*2260*/  @UP1 ULOP3.LUT UR40, UR40, 0x1, UR4, 0x78, !UPT ;  /* 0x0000000128281892 */ /* 0x000fd4000f8e7804 */
[----:B------:R-:W-:Y:S05]  /*2270*/  @P0 BRA `(.L_x_35) ;  /* 0x0000001c00380947 */ /* 0x000fea0003800000 */
[----:B------:R-:W0:Y:S01]  /*2280*/  LDC.64 R12, c[0x0][0x5c8] ;  /* 0x00017200ff0c7b82 */ /* 0x000e220000000a00 */
[----:B------:R-:W-:Y:S01]  /*2290*/  SHF.R.S32.HI R11, RZ, 0x1f, R67 ;  /* 0x0000001fff0b7819 */ /* 0x000fe20000011443 */
[----:B------:R-:W-:Y:S01]  /*22a0*/  ULDC.64 UR4, c[0x0][0x5d0] ;  /* 0x0001740000047ab9 */ /* 0x000fe20000000a00 */
[----:B------:R-:W-:Y:S01]  /*22b0*/  LOP3.LUT R8, R68, 0x6, R61, 0xf8, !PT ;  /* 0x0000000644087812 */ /* 0x000fe200078ef83d */
[----:B------:R-:W-:Y:S01]  /*22c0*/  IMAD.WIDE R14, R69, 0x80, R56 ;  /* 0x00000080450e7825 */ /* 0x000fe200078e0238 */
[----:B------:R-:W-:Y:S02]  /*22d0*/  BSSY B0, `(.L_x_35) ;  /* 0x00001c8000007945 */ /* 0x000fe40003800000 */
[----:B------:R-:W-:Y:S01]  /*22e0*/  SHF.R.S32.HI R9, RZ, 0x1f, R8 ;  /* 0x0000001fff097819 */ /* 0x000fe20000011408 */
[----:B------:R-:W-:Y:S02]  /*22f0*/  IMAD R4, R11, UR4, RZ ;  /* 0x000000040b047c24 */ /* 0x000fe4000f8e02ff */
[----:B------:R-:W-:-:S02]  /*2300*/  IMAD.IADD R72, R65, 0x1, -R10 ;  /* 0x0000000141487824 */ /* 0x000fc400078e0a0a */
[C---:B------:R-:W-:Y:S02]  /*2310*/  IMAD R3, R67.reuse, UR5, R4 ;  /* 0x0000000543037c24 */ /* 0x040fe4000f8e0204 */
[----:B------:R-:W-:Y:S01]  /*2320*/  IMAD.WIDE.U32 R4, R67, UR4, R8 ;  /* 0x0000000443047c25 */ /* 0x000fe2000f8e0008 */
[----:B------:R-:W-:-:S03]  /*2330*/  ULDC.64 UR4, c[0x0][0x5c0] ;  /* 0x0001700000047ab9 */ /* 0x000fc60000000a00 */
[----:B------:R-:W-:Y:S02]  /*2340*/  IMAD.IADD R5, R5, 0x1, R3 ;  /* 0x0000000105057824 */ /* 0x000fe400078e0203 */
[----:B------:R-:W-:Y:S02]  /*2350*/  IMAD.IADD R73, R59, 0x1, -R68 ;  /* 0x000000013b497824 */ /* 0x000fe400078e0a44 */
[-C--:B0-----:R-:W-:Y:S02]  /*2360*/  IMAD R3, R15, R12.reuse, RZ ;  /* 0x0000000c0f037224 */ /* 0x081fe400078e02ff */
[----:B------:R-:W-:-:S04]  /*2370*/  IMAD.WIDE.U32 R4, R14, R12, R4 ;  /* 0x0000000c0e047225 */ /* 0x000fc800078e0004 */
[----:B------:R-:W-:Y:S01]  /*2380*/  IMAD R3, R14, R13, R3 ;  /* 0x0000000d0e037224 */ /* 0x000fe200078e0203 */
[----:B------:R-:W-:-:S04]  /*2390*/  IADD3 R6, P0, R4, UR4, RZ ;  /* 0x0000000404067c10 */ /* 0x000fc8000ff1e0ff */
[----:B------:R-:W-:Y:S02]  /*23a0*/  IADD3.X R7, R5, UR5, R3, P0, !PT ;  /* 0x0000000505077c10 */ /* 0x000fe400087fe403 */
[----:B-----5:R-:W-:Y:S02]  /*23b0*/  ISETP.NE.AND P0, PT, R58, RZ, PT ;  /* 0x000000ff3a00720c */ /* 0x020fe40003f05270 */
[----:B------:R-:W-:-:S04]  /*23c0*/  LEA R4, P1, R12, R6, 0x3 ;  /* 0x000000060c047211 */ /* 0x000fc800078218ff */
[----:B------:R-:W-:-:S07]  /*23d0*/  LEA.HI.X R5, R12, R7, R13, 0x3, P1 ;  /* 0x000000070c057211 */ /* 0x000fce00008f1c0d */
[----:B------:R-:W-:Y:S05]  /*23e0*/  @!P0 BRA `(.L_x_36) ;  /* 0x0000001400188947 */ /* 0x000fea0003800000 */
[----:B------:R-:W0:Y:S01]  /*23f0*/  LDC.64 R68, c[0x0][0x5b0] ;  /* 0x00016c00ff447b82 */ /* 0x000e220000000a00 */
[----:B------:R-:W-:Y:S01]  /*2400*/  ULDC.64 UR4, c[0x0][0x5b8] ;  /* 0x00016e0000047ab9 */ /* 0x000fe20000000a00 */
[----:B------:R-:W-:Y:S01]  /*2410*/  ISETP.GE.AND P3, PT, R73, 0x1, PT ;  /* 0x000000014900780c */ /* 0x000fe20003f66270 */
[----:B------:R-:W-:Y:S01]  /*2420*/  IMAD R10, R11, UR4, RZ ;  /* 0x000000040b0a7c24 */ /* 0x000fe2000f8e02ff */
[----:B------:R-:W-:Y:S01]  /*2430*/  BSSY B1, `(.L_x_37) ;  /* 0x000000e000017945 */ /* 0x000fe20003800000 */
[C---:B------:R-:W-:Y:S01]  /*2440*/  IMAD.WIDE.U32 R20, R67.reuse, UR4, R8 ;  /* 0x0000000443147c25 */ /* 0x040fe2000f8e0008 */
[----:B------:R-:W-:Y:S02]  /*2450*/  ISETP.LT.OR P1, PT, R72, 0x1, !P3 ;  /* 0x000000014800780c */ /* 0x000fe40005f21670 */
[----:B------:R-:W1:Y:S01]  /*2460*/  LDC.64 R70, c[0x0][0x5a8] ;  /* 0x00016a00ff467b82 */ /* 0x000e620000000a00 */
[----:B------:R-:W-:Y:S02]  /*2470*/  IMAD R13, R67, UR5, R10 ;  /* 0x00000005430d7c24 */ /* 0x000fe4000f8e020a */
[----:B------:R-:W-:-:S02]  /*2480*/  IMAD.MOV.U32 R12, RZ, RZ, R20 ;  /* 0x000000ffff0c7224 */ /* 0x000fc400078e0014 */
[----:B------:R-:W-:Y:S02]  /*2490*/  IMAD.IADD R13, R21, 0x1, R13 ;  /* 0x00000001150d7824 */ /* 0x000fe400078e020d */
[-C--:B0-----:R-:W-:Y:S02]  /*24a0*/  IMAD R3, R15, R68.reuse, RZ ;  /* 0x000000440f037224 */ /* 0x081fe400078e02ff */
[----:B------:R-:W-:-:S04]  /*24b0*/  IMAD.WIDE.U32 R8, R14, R68, R12 ;  /* 0x000000440e087225 */ /* 0x000fc800078e000c */
[----:B------:R-:W-:Y:S01]  /*24c0*/  IMAD R67, R14, R69, R3 ;  /* 0x000000450e437224 */ /* 0x000fe200078e0203 */
[----:B-1----:R-:W-:-:S04]  /*24d0*/  IADD3 R8, P0, R8, R70, RZ ;  /* 0x0000004608087210 */ /* 0x002fc80007f1e0ff */
[----:B------:R-:W-:Y:S01]  /*24e0*/  IADD3.X R9, R71, R9, R67, P0, !PT ;  /* 0x0000000947097210 */ /* 0x000fe200007fe443 */
[----:B------:R-:W-:Y:S08]  /*24f0*/  @P1 BRA `(.L_x_38) ;  /* 0x0000000000041947 */ /* 0x000ff00003800000 */
[----:B------:R0:W5:Y:S02]  /*2500*/  LDG.E.U8 R66, desc[UR38][R8.64] ;  /* 0x0000002608427981 */ /* 0x000164000c1e1100 */
.L_x_38:
[----:B------:R-:W-:Y:S05]  /*2510*/  BSYNC B1 ;  /* 0x0000000000017941 */ /* 0x000fea0003800000 */
.L_x_37:
[----:B-----5:R-:W-:Y:S01]  /*2520*/  LOP3.LUT R3, R66, 0xffff, RZ, 0xc0, !PT ;  /* 0x0000ffff42037812 */ /* 0x020fe200078ec0ff */
[C---:B------:R-:W-:Y:S01]  /*2530*/  IMAD.SHL.U32 R10, R68.reuse, 0x8, RZ ;  /* 0x00000008440a7824 */ /* 0x040fe200078e00ff */
[----:B------:R-:W-:Y:S01]  /*2540*/  SHF.L.U64.HI R11, R68, 0x3, R69 ;  /* 0x00000003440b7819 */ /* 0x000fe20000010245 */
[----:B------:R-:W-:Y:S01]  /*2550*/  BSSY B1, `(.L_x_39) ;  /* 0x000000e000017945 */ /* 0x000fe20003800000 */
[----:B------:R-:W-:Y:S02]  /*2560*/  PRMT R3, R3, 0x8880, RZ ;  /* 0x0000888003037816 */ /* 0x000fe400000000ff */
[----:B------:R-:W-:Y:S01]  /*2570*/  ISETP.GE.AND P2, PT, R73, 0x2, PT ;  /* 0x000000024900780c */ /* 0x000fe20003f46270 */
[----:B------:R-:W-:-:S03]  /*2580*/  IMAD.WIDE.U32 R10, R14, R68, R10 ;  /* 0x000000440e0a7225 */ /* 0x000fc600078e000a */
[----:B------:R-:W-:Y:S01]  /*2590*/  ISETP.LT.OR P0, PT, R72, 0x1, !P2 ;  /* 0x000000014800780c */ /* 0x000fe20005701670 */
[----:B------:R-:W-:Y:S01]  /*25a0*/  IMAD R14, R3, R58, RZ ;  /* 0x0000003a030e7224 */ /* 0x000fe200078e02ff */
[----:B------:R-:W-:Y:S01]  /*25b0*/  IADD3 R10, P4, P5, R20, R70, R10 ;  /* 0x00000046140a7210 */ /* 0x000fe20007d9e00a */
[----:B------:R-:W-:Y:S02]  /*25c0*/  IMAD.IADD R15, R67, 0x1, R11 ;  /* 0x00000001430f7824 */ /* 0x000fe400078e020b */
[----:B------:R-:W-:-:S05]  /*25d0*/  @!P1 IMAD R3, R24, R23, R14 ;  /* 0x0000001718039224 */ /* 0x000fca00078e020e */
[----:B------:R1:W-:Y:S03]  /*25e0*/  @!P1 STG.E.U8 desc[UR38][R6.64], R3 ;  /* 0x0000000306009986 */ /* 0x0003e6000c101126 */
[----:B------:R-:W-:Y:S05]  /*25f0*/  @P0 BRA `(.L_x_40) ;  /* 0x00000000000c0947 */ /* 0x000fea0003800000 */
[----:B------:R-:W1:Y:S02]  /*2600*/  LDG.E.U8 R66, desc[UR38][R8.64+0x1] ;  /* 0x0000012608427981 */ /* 0x000e64000c1e1100 */
[----:B-1----:R-:W-:-:S05]  /*2610*/  PRMT R3, R66, 0x8880, RZ ;  /* 0x0000888042037816 */ /* 0x002fca00000000ff */
[----:B------:R-:W-:-:S07]  /*2620*/  IMAD R14, R3, R58, RZ ;  /* 0x0000003a030e7224 */ /* 0x000fce00078e02ff */
.L_x_40:
[----:B------:R-:W-:Y:S05]  /*2630*/  BSYNC B1 ;  /* 0x0000000000017941 */ /* 0x000fea0003800000 */
.L_x_39:
[C---:B------:R-:W-:Y:S01]  /*2640*/  ISETP.LT.OR P3, PT, R72.reuse, 0x9, !P3 ;  /* 0x000000094800780c */ /* 0x040fe20005f61670 */
[----:B------:R-:W-:Y:S01]  /*2650*/  @!P0 IMAD R25, R25, R23, R14 ;  /* 0x0000001719198224 */ /* 0x000fe200078e020e */
[----:B------:R-:W-:Y:S01]  /*2660*/  ISETP.GE.AND P1, PT, R73, 0x9, PT ;  /* 0x000000094900780c */ /* 0x000fe20003f26270 */
[----:B------:R-:W-:Y:S01]  /*2670*/  BSSY B1, `(.L_x_41) ;  /* 0x000000b000017945 */ /* 0x000fe20003800000 */
[----:B------:R-:W-:Y:S02]  /*2680*/  IADD3.X R11, R13, R71, R15, P4, P5 ;  /* 0x000000470d0b7210 */ /* 0x000fe400027ea40f */
[----:B------:R2:W-:Y:S01]  /*2690*/  @!P0 STG.E.U8 desc[UR38][R6.64+0x1], R25 ;  /* 0x0000011906008986 */ /* 0x0005e2000c101126 */
[----:B------:R-:W-:Y:S02]  /*26a0*/  ISETP.GE.AND P0, PT, R73, 0xa, PT ;  /* 0x0000000a4900780c */ /* 0x000fe40003f06270 */
[C---:B------:R-:W-:Y:S02]  /*26b0*/  ISETP.LT.OR P2, PT, R72.reuse, 0x9, !P2 ;  /* 0x000000094800780c */ /* 0x040fe40005741670 */
[----:B------:R-:W-:-:S02]  /*26c0*/  ISETP.LT.OR P5, PT, R72, 0x1, !P1 ;  /* 0x000000014800780c */ /* 0x000fc40004fa1670 */
[----:B------:R-:W-:Y:S01]  /*26d0*/  ISETP.LT.OR P4, PT, R72, 0x1, !P0 ;  /* 0x000000014800780c */ /* 0x000fe20004781670 */
[----:B------:R-:W-:-:S12]  /*26e0*/  @P3 BRA `(.L_x_42) ;  /* 0x00000000000c3947 */ /* 0x000fd80003800000 */
[----:B------:R-:W1:Y:S02]  /*26f0*/  LDG.E.U8 R66, desc[UR38][R10.64] ;  /* 0x000000260a427981 */ /* 0x000e64000c1e1100 */
[----:B-1----:R-:W-:-:S05]  /*2700*/  PRMT R3, R66, 0x8880, RZ ;  /* 0x0000888042037816 */ /* 0x002fca00000000ff */
[----:B------:R-:W-:-:S07]  /*2710*/  IMAD R14, R3, R58, RZ ;  /* 0x0000003a030e7224 */ /* 0x000fce00078e02ff */
.L_x_42:
[----:B------:R-:W-:Y:S05]  /*2720*/  BSYNC B1 ;  /* 0x0000000000017941 */ /* 0x000fea0003800000 */
.L_x_41:
[----:B-1----:R-:W-:Y:S01]  /*2730*/  @!P3 IMAD R3, R26, R23, R14 ;  /* 0x000000171a03b224 */ /* 0x002fe200078e020e */
[----:B------:R-:W-:Y:S04]  /*2740*/  BSSY B1, `(.L_x_43) ;  /* 0x0000006000017945 */ /* 0x000fe80003800000 */
[----:B------:R1:W-:Y:S01]  /*2750*/  @!P3 STG.E.U8 desc[UR38][R4.64], R3 ;  /* 0x000000030400b986 */ /* 0x0003e2000c101126 */
[----:B------:R-:W-:Y:S05]  /*2760*/  @P2 BRA `(.L_x_44) ;  /* 0x00000000000c2947 */ /* 0x000fea0003800000 */
[----:B------:R-:W1:Y:S02]  /*2770*/  LDG.E.U8 R66, desc[UR38][R10.64+0x1] ;  /* 0x000001260a427981 */ /* 0x000e64000c1e1100 */
[----:B-1----:R-:W-:-:S05]  /*2780*/  PRMT R3, R66, 0x8880, RZ ;  /* 0x0000888042037816 */ /* 0x002fca00000000ff */
[----:B------:R-:W-:-:S07]  /*2790*/  IMAD R14, R3, R58, RZ ;  /* 0x0000003a030e7224 */ /* 0x000fce00078e02ff */
.L_x_44:
[----:B------:R-:W-:Y:S05]  /*27a0*/  BSYNC B1 ;  /* 0x0000000000017941 */ /* 0x000fea0003800000 */
.L_x_43:
[----:B------:R-:W-:Y:S01]  /*27b0*/  @!P2 IMAD R27, R27, R23, R14 ;  /* 0x000000171b1ba224 */ /* 0x000fe200078e020e */
[----:B------:R-:W-:Y:S04]  /*27c0*/  BSSY B1, `(.L_x_45) ;  /* 0x0000006000017945 */ /* 0x000fe80003800000 */
[----:B------:R3:W-:Y:S01]  /*27d0*/  @!P2 STG.E.U8 desc[UR38][R4.64+0x1], R27 ;  /* 0x0000011b0400a986 */ /* 0x0007e2000c101126 */
[----:B------:R-:W-:Y:S05]  /*27e0*/  @P5 BRA `(.L_x_46) ;  /* 0x00000000000c5947 */ /* 0x000fea0003800000 */
[----:B------:R-:W1:Y:S02]  /*27f0*/  LDG.E.U8 R66, desc[UR38][R8.64+0x8] ;  /* 0x0000082608427981 */ /* 0x000e64000c1e1100 */
[----:B-1----:R-:W-:-:S05]  /*2800*/  PRMT R3, R66, 0x8880, RZ ;  /* 0x0000888042037816 */ /* 0x002fca00000000ff */
[----:B------:R-:W-:-:S07]  /*2810*/  IMAD R14, R3, R58, RZ ;  /* 0x0000003a030e7224 */ /* 0x000fce00078e02ff */
.L_x_46:
[----:B------:R-:W-:Y:S05]  /*2820*/  BSYNC B1 ;  /* 0x0000000000017941 */ /* 0x000fea0003800000 */
.L_x_45:
[----:B-1----:R-:W-:Y:S01]  /*2830*/  @!P5 IMAD R3, R28, R23, R14 ;  /* 0x000000171c03d224 */ /* 0x002fe200078e020e */
[----:B------:R-:W-:Y:S04]  /*2840*/  BSSY B1, `(.L_x_47) ;  /* 0x0000006000017945 */ /* 0x000fe80003800000 */
[----:B------:R1:W-:Y:S01]  /*2850*/  @!P5 STG.E.U8 desc[UR38][R6.64+0x8], R3 ;  /* 0x000008030600d986 */ /* 0x0003e2000c101126 */
[----:B------:R-:W-:Y:S05]  /*2860*/  @P4 BRA `(.L_x_48) ;  /* 0x00000000000c4947 */ /* 0x000fea0003800000 */
[----:B------:R-:W1:Y:S02]  /*2870*/  LDG.E.U8 R66, desc[UR38][R8.64+0x9] ;  /* 0x0000092608427981 */ /* 0x000e64000c1e1100 */
[----:B-1----:R-:W-:-:S05]  /*2880*/  PRMT R3, R66, 0x8880, RZ ;  /* 0x0000888042037816 */ /* 0x002fca00000000ff */
[----:B------:R-:W-:-:S07]  /*2890*/  IMAD R14, R3, R58, RZ ;  /* 0x0000003a030e7224 */ /* 0x000fce00078e02ff */
.L_x_48:
[----:B------:R-:W-:Y:S05]  /*28a0*/  BSYNC B1 ;  /* 0x0000000000017941 */ /* 0x000fea0003800000 */
.L_x_47:
[C---:B------:R-:W-:Y:S01]  /*28b0*/  ISETP.LT.OR P1, PT, R72.reuse, 0x9, !P1 ;  /* 0x000000094800780c */ /* 0x040fe20004f21670 */
[----:B------:R-:W-:Y:S01]  /*28c0*/  @!P4 IMAD R29, R29, R23, R14 ;  /* 0x000000171d1dc224 */ /* 0x000fe200078e020e */
[C---:B------:R-:W-:Y:S01]  /*28d0*/  ISETP.GE.AND P3, PT, R73.reuse, 0x11, PT ;  /* 0x000000114900780c */ /* 0x040fe20003f66270 */
[----:B------:R-:W-:Y:S01]  /*28e0*/  BSSY B1, `(.L_x_49) ;  /* 0x000000a000017945 */ /* 0x000fe20003800000 */
[----:B------:R-:W-:Y:S02]  /*28f0*/  ISETP.GE.AND P2, PT, R73, 0x12, PT ;  /* 0x000000124900780c */ /* 0x000fe40003f46270 */
[----:B------:R4:W-:Y:S01]  /*2900*/  @!P4 STG.E.U8 desc[UR38][R6.64+0x9], R29 ;  /* 0x0000091d0600c986 */ /* 0x0009e2000c101126 */
[C---:B------:R-:W-:Y:S02]  /*2910*/  ISETP.LT.OR P0, PT, R72.reuse, 0x9, !P0 ;  /* 0x000000094800780c */ /* 0x040fe40004701670 */
[C---:B------:R-:W-:Y:S02]  /*2920*/  ISETP.LT.OR P5, PT, R72.reuse, 0x1, !P3 ;  /* 0x000000014800780c */ /* 0x040fe40005fa1670 */
[----:B------:R-:W-:-:S02]  /*2930*/  ISETP.LT.OR P4, PT, R72, 0x1, !P2 ;  /* 0x000000014800780c */ /* 0x000fc40005781670 */
[----:B------:R-:W-:Y:S11]  /*2940*/  @P1 BRA `(.L_x_50) ;  /* 0x00000000000c1947 */ /* 0x000ff60003800000 */
[----:B------:R-:W1:Y:S02]  /*2950*/  LDG.E.U8 R66, desc[UR38][R10.64+0x8] ;  /* 0x000008260a427981 */ /* 0x000e64000c1e1100 */
[----:B-1----:R-:W-:-:S05]  /*2960*/  PRMT R3, R66, 0x8880, RZ ;  /* 0x0000888042037816 */ /* 0x002fca00000000ff */
[----:B------:R-:W-:-:S07]  /*2970*/  IMAD R14, R3, R58, RZ ;  /* 0x0000003a030e7224 */ /* 0x000fce00078e02ff */
.L_x_50:
[----:B------:R-:W-:Y:S05]  /*2980*/  BSYNC B1 ;  /* 0x0000000000017941 */ /* 0x000fea0003800000 */
.L_x_49:
[----:B-1----:R-:W-:Y:S01]  /*2990*/  @!P1 IMAD R3, R30, R23, R14 ;  /* 0x000000171e039224 */ /* 0x002fe200078e020e */
[----:B------:R-:W-:Y:S04]  /*29a0*/  BSSY B1, `(.L_x_51) ;  /* 0x0000006000017945 */ /* 0x000fe80003800000 */
[----:B------:R1:W-:Y:S01]  /*29b0*/  @!P1 STG.E.U8 desc[UR38][R4.64+0x8], R3 ;  /* 0x0000080304009986 */ /* 0x0003e2000c101126 */
[----:B------:R-:W-:Y:S05]  /*29c0*/  @P0 BRA `(.L_x_52) ;  /* 0x00000000000c0947 */ /* 0x000fea0003800000 */
[----:B------:R-:W1:Y:S02]  /*29d0*/  LDG.E.U8 R66, desc[UR38][R10.64+0x9] ;  /* 0x000009260a427981 */ /* 0x000e64000c1e1100 */
[----:B-1----:R-:W-:-:S05]  /*29e0*/  PRMT R3, R66, 0x8880, RZ ;  /* 0x0000888042037816 */ /* 0x002fca00000000ff */
[----:B------:R-:W-:-:S07]  /*29f0*/  IMAD R14, R3, R58, RZ ;  /* 0x0000003a030e7224 */ /* 0x000fce00078e02ff */
.L_x_52:
[----:B------:R-:W-:Y:S05]  /*2a00*/  BSYNC B1 ;  /* 0x0000000000017941 */ /* 0x000fea0003800000 */
.L_x_51:
[----:B------:R-:W-:Y:S01]  /*2a10*/  @!P0 IMAD R31, R31, R23, R14 ;  /* 0x000000171f1f8224 */ /* 0x000fe200078e020e */
[----:B------:R-:W-:Y:S04]  /*2a20*/  BSSY B1, `(.L_x_53) ;  /* 0x0000006000017945 */ /* 0x000fe80003800000 */
[----:B------:R0:W-:Y:S01]  /*2a30*/  @!P0 STG.E.U8 desc[UR38][R4.64+0x9], R31 ;  /* 0x0000091f04008986 */ /* 0x0001e2000c101126 */
[----:B------:R-:W-:Y:S05]  /*2a40*/  @P5 BRA `(.L_x_54) ;  /* 0x00000000000c5947 */ /* 0x000fea0003800000 */
[----:B------:R-:W1:Y:S02]  /*2a50*/  LDG.E.U8 R66, desc[UR38][R8.64+0x10] ;  /* 0x0000102608427981 */ /* 0x000e64000c1e1100 */
[----:B-1----:R-:W-:-:S05]  /*2a60*/  PRMT R3, R66, 0x8880, RZ ;  /* 0x0000888042037816 */ /* 0x002fca00000000ff */
[----:B------:R-:W-:-:S07]  /*2a70*/  IMAD R14, R3, R58, RZ ;  /* 0x0000003a030e7224 */ /* 0x000fce00078e02ff */
.L_x_54:
[----:B------:R-:W-:Y:S05]  /*2a80*/  BSYNC B1 ;  /* 0x0000000000017941 */ /* 0x000fea0003800000 */
.L_x_53:
[----:B-1----:R-:W-:Y:S01]  /*2a90*/  @!P5 IMAD R3, R32, R23, R14 ;  /* 0x000000172003d224 */ /* 0x002fe200078e020e */
[----:B------:R-:W-:Y:S04]  /*2aa0*/  BSSY B1, `(.L_x_55) ;  /* 0x0000006000017945 */ /* 0x000fe80003800000 */
[----:B------:R1:W-:Y:S01]  /*2ab0*/  @!P5 STG.E.U8 desc[UR38][R6.64+0x10], R3 ;  /* 0x000010030600d986 */ /* 0x0003e2000c101126 */
[----:B------:R-:W-:Y:S05]  /*2ac0*/  @P4 BRA `(.L_x_56) ;  /* 0x00000000000c4947 */ /* 0x000fea0003800000 */
[----:B------:R-:W1:Y:S02]  /*2ad0*/  LDG.E.U8 R66, desc[UR38][R8.64+0x11] ;  /* 0x0000112608427981 */ /* 0x000e64000c1e1100 */
[----:B-1----:R-:W-:-:S05]  /*2ae0*/  PRMT R3, R66, 0x8880, RZ ;  /* 0x0000888042037816 */ /* 0x002fca00000000ff */
[----:B------:R-:W-:-:S07]  /*2af0*/  IMAD R14, R3, R58, RZ ;  /* 0x0000003a030e7224 */ /* 0x000fce00078e02ff */
.L_x_56:
[----:B------:R-:W-:Y:S05]  /*2b00*/  BSYNC B1 ;  /* 0x0000000000017941 */ /* 0x000fea0003800000 */
.L_x_55:
        /* <DEDUP_REMOVED lines=13> */
.L_x_58:
[----:B------:R-:W-:Y:S05]  /*2be0*/  BSYNC B1 ;  /* 0x0000000000017941 */ /* 0x000fea0003800000 */
.L_x_57:
[----:B-1----:R-:W-:Y:S01]  /*2bf0*/  @!P3 IMAD R3, R34, R23, R14 ;  /* 0x000000172203b224 */ /* 0x002fe200078e020e */
[----:B------:R-:W-:Y:S04]  /*2c00*/  BSSY B1, `(.L_x_59) ;  /* 0x0000006000017945 */ /* 0x000fe80003800000 */
[----:B------:R1:W-:Y:S01]  /*2c10*/  @!P3 STG.E.U8 desc[UR38][R4.64+0x10], R3 ;  /* 0x000010030400b986 */ /* 0x0003e2000c101126 */
[----:B------:R-:W-:Y:S05]  /*2c20*/  @P2 BRA `(.L_x_60) ;  /* 0x00000000000c2947 */ /* 0x000fea0003800000 */
[----:B------:R-:W1:Y:S02]  /*2c30*/  LDG.E.U8 R66, desc[UR38][R10.64+0x11] ;  /* 0x000011260a427981 */ /* 0x000e64000c1e1100 */
[----:B-1----:R-:W-:-:S05]  /*2c40*/  PRMT R3, R66, 0x8880, RZ ;  /* 0x0000888042037816 */ /* 0x002fca00000000ff */
[----:B------:R-:W-:-:S07]  /*2c50*/  IMAD R14, R3, R58, RZ ;  /* 0x0000003a030e7224 */ /* 0x000fce00078e02ff */
.L_x_60:
[----:B------:R-:W-:Y:S05]  /*2c60*/  BSYNC B1 ;  /* 0x0000000000017941 */ /* 0x000fea0003800000 */
.L_x_59:
[----:B------:R-:W-:Y:S01]  /*2c70*/  @!P2 IMAD R35, R35, R23, R14 ;  /* 0x000000172323a224 */ /* 0x000fe200078e020e */
[----:B------:R-:W-:Y:S04]  /*2c80*/  BSSY B1, `(.L_x_61) ;  /* 0x0000006000017945 */ /* 0x000fe80003800000 */
[----:B------:R0:W-:Y:S01]  /*2c90*/  @!P2 STG.E.U8 desc[UR38][R4.64+0x11], R35 ;  /* 0x000011230400a986 */ /* 0x0001e2000c101126 */
[----:B------:R-:W-:Y:S05]  /*2ca0*/  @P5 BRA `(.L_x_62) ;  /* 0x00000000000c5947 */ /* 0x000fea0003800000 */
[----:B------:R-:W1:Y:S02]  /*2cb0*/  LDG.E.U8 R66, desc[UR38][R8.64+0x18] ;  /* 0x0000182608427981 */ /* 0x000e64000c1e1100 */
[----:B-1----:R-:W-:-:S05]  /*2cc0*/  PRMT R3, R66, 0x8880, RZ ;  /* 0x0000888042037816 */ /* 0x002fca00000000ff */
[----:B------:R-:W-:-:S07]  /*2cd0*/  IMAD R14, R3, R58, RZ ;  /* 0x0000003a030e7224 */ /* 0x000fce00078e02ff */
.L_x_62:
[----:B------:R-:W-:Y:S05]  /*2ce0*/  BSYNC B1 ;  /* 0x0000000000017941 */ /* 0x000fea0003800000 */
.L_x_61:
[----:B-1----:R-:W-:Y:S01]  /*2cf0*/  @!P5 IMAD R3, R36, R23, R14 ;  /* 0x000000172403d224 */ /* 0x002fe200078e020e */
[----:B------:R-:W-:Y:S04]  /*2d00*/  BSSY B1, `(.L_x_63) ;  /* 0x0000006000017945 */ /* 0x000fe80003800000 */
[----:B------:R1:W-:Y:S01]  /*2d10*/  @!P5 STG.E.U8 desc[UR38][R6.64+0x18], R3 ;  /* 0x000018030600d986 */ /* 0x0003e2000c101126 */
[----:B------:R-:W-:Y:S05]  /*2d20*/  @P4 BRA `(.L_x_64) ;  /* 0x00000000000c4947 */ /* 0x000fea0003800000 */
[----:B------:R-:W1:Y:S02]  /*2d30*/  LDG.E.U8 R66, desc[UR38][R8.64+0x19] ;  /* 0x0000192608427981 */ /* 0x000e64000c1e1100 */
[----:B-1----:R-:W-:-:S05]  /*2d40*/  PRMT R3, R66, 0x8880, RZ ;  /* 0x0000888042037816 */ /* 0x002fca00000000ff */
[----:B------:R-:W-:-:S07]  /*2d50*/  IMAD R14, R3, R58, RZ ;  /* 0x0000003a030e7224 */ /* 0x000fce00078e02ff */
.L_x_64:
[----:B------:R-:W-:Y:S05]  /*2d60*/  BSYNC B1 ;  /* 0x0000000000017941 */ /* 0x000fea0003800000 */
.L_x_63:
        /* <DEDUP_REMOVED lines=13> */
.L_x_66:
[----:B------:R-:W-:Y:S05]  /*2e40*/  BSYNC B1 ;  /* 0x0000000000017941 */ /* 0x000fea0003800000 */
.L_x_65:
[----:B-1----:R-:W-:Y:S01]  /*2e50*/  @!P1 IMAD R3, R38, R23, R14 ;  /* 0x0000001726039224 */ /* 0x002fe200078e020e */
[----:B------:R-:W-:Y:S04]  /*2e60*/  BSSY B1, `(.L_x_67) ;  /* 0x0000006000017945 */ /* 0x000fe80003800000 */
[----:B------:R1:W-:Y:S01]  /*2e70*/  @!P1 STG.E.U8 desc[UR38][R4.64+0x18], R3 ;  /* 0x0000180304009986 */ /* 0x0003e2000c101126 */
[----:B------:R-:W-:Y:S05]  /*2e80*/  @P4 BRA `(.L_x_68) ;  /* 0x00000000000c4947 */ /* 0x000fea0003800000 */
[----:B------:R-:W1:Y:S02]  /*2e90*/  LDG.E.U8 R66, desc[UR38][R10.64+0x19] ;  /* 0x000019260a427981 */ /* 0x000e64000c1e1100 */
[----:B-1----:R-:W-:-:S05]  /*2ea0*/  PRMT R3, R66, 0x8880, RZ ;  /* 0x0000888042037816 */ /* 0x002fca00000000ff */
[----:B------:R-:W-:-:S07]  /*2eb0*/  IMAD R14, R3, R58, RZ ;  /* 0x0000003a030e7224 */ /* 0x000fce00078e02ff */
.L_x_68:
[----:B------:R-:W-:Y:S05]  /*2ec0*/  BSYNC B1 ;  /* 0x0000000000017941 */ /* 0x000fea0003800000 */
.L_x_67:
[----:B------:R-:W-:Y:S01]  /*2ed0*/  @!P4 IMAD R39, R39, R23, R14 ;  /* 0x000000172727c224 */ /* 0x000fe200078e020e */
[----:B------:R-:W-:Y:S04]  /*2ee0*/  BSSY B1, `(.L_x_69) ;  /* 0x0000006000017945 */ /* 0x000fe80003800000 */
[----:B------:R0:W-:Y:S01]  /*2ef0*/  @!P4 STG.E.U8 desc[UR38][R4.64+0x19], R39 ;  /* 0x000019270400c986 */ /* 0x0001e2000c101126 */
[----:B------:R-:W-:Y:S05]  /*2f00*/  @P5 BRA `(.L_x_70) ;  /* 0x00000000000c5947 */ /* 0x000fea0003800000 */
[----:B------:R-:W1:Y:S02]  /*2f10*/  LDG.E.U8 R66, desc[UR38][R8.64+0x20] ;  /* 0x0000202608427981 */ /* 0x000e64000c1e1100 */
[----:B-1----:R-:W-:-:S05]  /*2f20*/  PRMT R3, R66, 0x8880, RZ ;  /* 0x0000888042037816 */ /* 0x002fca00000000ff */
[----:B------:R-:W-:-:S07]  /*2f30*/  IMAD R14, R3, R58, RZ ;  /* 0x0000003a030e7224 */ /* 0x000fce00078e02ff */
.L_x_70:
[----:B------:R-:W-:Y:S05]  /*2f40*/  BSYNC B1 ;  /* 0x0000000000017941 */ /* 0x000fea0003800000 */
.L_x_69:
[----:B-1----:R-:W-:Y:S01]  /*2f50*/  @!P5 IMAD R3, R40, R23, R14 ;  /* 0x000000172803d224 */ /* 0x002fe200078e020e */
[----:B------:R-:W-:Y:S04]  /*2f60*/  BSSY B1, `(.L_x_71) ;  /* 0x0000006000017945 */ /* 0x000fe80003800000 */
[----:B------:R1:W-:Y:S01]  /*2f70*/  @!P5 STG.E.U8 desc[UR38][R6.64+0x20], R3 ;  /* 0x000020030600d986 */ /* 0x0003e2000c101126 */
[----:B------:R-:W-:Y:S05]  /*2f80*/  @P0 BRA `(.L_x_72) ;  /* 0x00000000000c0947 */ /* 0x000fea0003800000 */
[----:B------:R-:W1:Y:S02]  /*2f90*/  LDG.E.U8 R66, desc[UR38][R8.64+0x21] ;  /* 0x0000212608427981 */ /* 0x000e64000c1e1100 */
[----:B-1----:R-:W-:-:S05]  /*2fa0*/  PRMT R3, R66, 0x8880, RZ ;  /* 0x0000888042037816 */ /* 0x002fca00000000ff */
[----:B------:R-:W-:-:S07]  /*2fb0*/  IMAD R14, R3, R58, RZ ;  /* 0x0000003a030e7224 */ /* 0x000fce00078e02ff */
.L_x_72:
[----:B------:R-:W-:Y:S05]  /*2fc0*/  BSYNC B1 ;  /* 0x0000000000017941 */ /* 0x000fea0003800000 */
.L_x_71:
        /* <DEDUP_REMOVED lines=13> */
.L_x_74:
[----:B------:R-:W-:Y:S05]  /*30a0*/  BSYNC B1 ;  /* 0x0000000000017941 */ /* 0x000fea0003800000 */
.L_x_73:
[----:B-1----:R-:W-:Y:S01]  /*30b0*/  @!P3 IMAD R3, R42, R23, R14 ;  /* 0x000000172a03b224 */ /* 0x002fe200078e020e */
[----:B------:R-:W-:Y:S04]  /*30c0*/  BSSY B1, `(.L_x_75) ;  /* 0x0000006000017945 */ /* 0x000fe80003800000 */
[----:B------:R1:W-:Y:S01]  /*30d0*/  @!P3 STG.E.U8 desc[UR38][R4.64+0x20], R3 ;  /* 0x000020030400b986 */ /* 0x0003e2000c101126 */
[----:B------:R-:W-:Y:S05]  /*30e0*/  @P2 BRA `(.L_x_76) ;  /* 0x00000000000c2947 */ /* 0x000fea0003800000 */
[----:B------:R-:W1:Y:S02]  /*30f0*/  LDG.E.U8 R66, desc[UR38][R10.64+0x21] ;  /* 0x000021260a427981 */ /* 0x000e64000c1e1100 */
[----:B-1----:R-:W-:-:S05]  /*3100*/  PRMT R3, R66, 0x8880, RZ ;  /* 0x0000888042037816 */ /* 0x002fca00000000ff */
[----:B------:R-:W-:-:S07]  /*3110*/  IMAD R14, R3, R58, RZ ;  /* 0x0000003a030e7224 */ /* 0x000fce00078e02ff */
.L_x_76:
[----:B------:R-:W-:Y:S05]  /*3120*/  BSYNC B1 ;  /* 0x0000000000017941 */ /* 0x000fea0003800000 */
.L_x_75:
[----:B------:R-:W-:Y:S01]  /*3130*/  @!P2 IMAD R43, R43, R23, R14 ;  /* 0x000000172b2ba224 */ /* 0x000fe200078e020e */
[----:B------:R-:W-:Y:S04]  /*3140*/  BSSY B1, `(.L_x_77) ;  /* 0x0000006000017945 */ /* 0x000fe80003800000 */
[----:B------:R0:W-:Y:S01]  /*3150*/  @!P2 STG.E.U8 desc[UR38][R4.64+0x21], R43 ;  /* 0x0000212b0400a986 */ /* 0x0001e2000c101126 */
[----:B------:R-:W-:Y:S05]  /*3160*/  @P0 BRA `(.L_x_78) ;  /* 0x00000000000c0947 */ /* 0x000fea0003800000 */
[----:B------:R-:W1:Y:S02]  /*3170*/  LDG.E.U8 R66, desc[UR38][R8.64+0x28] ;  /* 0x0000282608427981 */ /* 0x000e64000c1e1100 */
[----:B-1----:R-:W-:-:S05]  /*3180*/  PRMT R3, R66, 0x8880, RZ ;  /* 0x0000888042037816 */ /* 0x002fca00000000ff */
[----:B------:R-:W-:-:S07]  /*3190*/  IMAD R14, R3, R58, RZ ;  /* 0x0000003a030e7224 */ /* 0x000fce00078e02ff */
.L_x_78:
[----:B------:R-:W-:Y:S05]  /*31a0*/  BSYNC B1 ;  /* 0x0000000000017941 */ /* 0x000fea0003800000 */
.L_x_77:
[----:B-1----:R-:W-:Y:S01]  /*31b0*/  @!P0 IMAD R3, R44, R23, R14 ;  /* 0x000000172c038224 */ /* 0x002fe200078e020e */
[----:B------:R-:W-:Y:S04]  /*31c0*/  BSSY B1, `(.L_x_79) ;  /* 0x0000006000017945 */ /* 0x000fe80003800000 */
[----:B------:R1:W-:Y:S01]  /*31d0*/  @!P0 STG.E.U8 desc[UR38][R6.64+0x28], R3 ;  /* 0x0000280306008986 */ /* 0x0003e2000c101126 */
[----:B------:R-:W-:Y:S05]  /*31e0*/  @P5 BRA `(.L_x_80) ;  /* 0x00000000000c5947 */ /* 0x000fea0003800000 */
[----:B------:R-:W1:Y:S02]  /*31f0*/  LDG.E.U8 R66, desc[UR38][R8.64+0x29] ;  /* 0x0000292608427981 */ /* 0x000e64000c1e1100 */
[----:B-1----:R-:W-:-:S05]  /*3200*/  PRMT R3, R66, 0x8880, RZ ;  /* 0x0000888042037816 */ /* 0x002fca00000000ff */
[----:B------:R-:W-:-:S07]  /*3210*/  IMAD R14, R3, R58, RZ ;  /* 0x0000003a030e7224 */ /* 0x000fce00078e02ff */
.L_x_80:
[----:B------:R-:W-:Y:S05]  /*3220*/  BSYNC B1 ;  /* 0x0000000000017941 */ /* 0x000fea0003800000 */
.L_x_79:
        /* <DEDUP_REMOVED lines=13> */
.L_x_82:
[----:B------:R-:W-:Y:S05]  /*3300*/  BSYNC B1 ;  /* 0x0000000000017941 */ /* 0x000fea0003800000 */
.L_x_81:
[----:B-1----:R-:W-:Y:S01]  /*3310*/  @!P4 IMAD R3, R46, R23, R14 ;  /* 0x000000172e03c224 */ /* 0x002fe200078e020e */
[----:B------:R-:W-:Y:S04]  /*3320*/  BSSY B1, `(.L_x_83) ;  /* 0x0000006000017945 */ /* 0x000fe80003800000 */
[----:B------:R1:W-:Y:S01]  /*3330*/  @!P4 STG.E.U8 desc[UR38][R4.64+0x28], R3 ;  /* 0x000028030400c986 */ /* 0x0003e2000c101126 */
[----:B------:R-:W-:Y:S05]  /*3340*/  @P1 BRA `(.L_x_84) ;  /* 0x00000000000c1947 */ /* 0x000fea0003800000 */
[----:B------:R-:W1:Y:S02]  /*3350*/  LDG.E.U8 R66, desc[UR38][R10.64+0x29] ;  /* 0x000029260a427981 */ /* 0x000e64000c1e1100 */
[----:B-1----:R-:W-:-:S05]  /*3360*/  PRMT R3, R66, 0x8880, RZ ;  /* 0x0000888042037816 */ /* 0x002fca00000000ff */
[----:B------:R-:W-:-:S07]  /*3370*/  IMAD R14, R3, R58, RZ ;  /* 0x0000003a030e7224 */ /* 0x000fce00078e02ff */
.L_x_84:
[----:B------:R-:W-:Y:S05]  /*3380*/  BSYNC B1 ;  /* 0x0000000000017941 */ /* 0x000fea0003800000 */
.L_x_83:
[----:B------:R-:W-:Y:S01]  /*3390*/  @!P1 IMAD R47, R47, R23, R14 ;  /* 0x000000172f2f9224 */ /* 0x000fe200078e020e */
[----:B------:R-:W-:Y:S04]  /*33a0*/  BSSY B1, `(.L_x_85) ;  /* 0x0000006000017945 */ /* 0x000fe80003800000 */
[----:B------:R0:W-:Y:S01]  /*33b0*/  @!P1 STG.E.U8 desc[UR38][R4.64+0x29], R47 ;  /* 0x0000292f04009986 */ /* 0x0001e2000c101126 */
[----:B------:R-:W-:Y:S05]  /*33c0*/  @P3 BRA `(.L_x_86) ;  /* 0x00000000000c3947 */ /* 0x000fea0003800000 */
[----:B------:R-:W1:Y:S02]  /*33d0*/  LDG.E.U8 R66, desc[UR38][R8.64+0x30] ;  /* 0x0000302608427981 */ /* 0x000e64000c1e1100 */
[----:B-1----:R-:W-:-:S05]  /*33e0*/  PRMT R3, R66, 0x8880, RZ ;  /* 0x0000888042037816 */ /* 0x002fca00000000ff */
[----:B------:R-:W-:-:S07]  /*33f0*/  IMAD R14, R3, R58, RZ ;  /* 0x0000003a030e7224 */ /* 0x000fce00078e02ff */
.L_x_86:
[----:B------:R-:W-:Y:S05]  /*3400*/  BSYNC B1 ;  /* 0x0000000000017941 */ /* 0x000fea0003800000 */
.L_x_85:
[----:B-1----:R-:W-:Y:S01]  /*3410*/  @!P3 IMAD R3, R48, R23, R14 ;  /* 0x000000173003b224 */ /* 0x002fe200078e020e */
[----:B------:R-:W-:Y:S04]  /*3420*/  BSSY B1, `(.L_x_87) ;  /* 0x0000006000017945 */ /* 0x000fe80003800000 */
[----:B------:R1:W-:Y:S01]  /*3430*/  @!P3 STG.E.U8 desc[UR38][R6.64+0x30], R3 ;  /* 0x000030030600b986 */ /* 0x0003e2000c101126 */
[----:B------:R-:W-:Y:S05]  /*3440*/  @P5 BRA `(.L_x_88) ;  /* 0x00000000000c5947 */ /* 0x000fea0003800000 */
[----:B------:R-:W1:Y:S02]  /*3450*/  LDG.E.U8 R66, desc[UR38][R8.64+0x31] ;  /* 0x0000312608427981 */ /* 0x000e64000c1e1100 */
[----:B-1----:R-:W-:-:S05]  /*3460*/  PRMT R3, R66, 0x8880, RZ ;  /* 0x0000888042037816 */ /* 0x002fca00000000ff */
[----:B------:R-:W-:-:S07]  /*3470*/  IMAD R14, R3, R58, RZ ;  /* 0x0000003a030e7224 */ /* 0x000fce00078e02ff */
.L_x_88:
[----:B------:R-:W-:Y:S05]  /*3480*/  BSYNC B1 ;  /* 0x0000000000017941 */ /* 0x000fea0003800000 */
.L_x_87:
        /* <DEDUP_REMOVED lines=9> */
[----:B------:R-:W-:Y:S01]  /*3520*/  ISETP.LT.OR P3, PT, R72, 0x9, !P3 ;  /* 0x000000094800780c */ /* 0x000fe20005f61670 */
[----:B------:R-:W-:-:S12]  /*3530*/  @P2 BRA `(.L_x_90) ;  /* 0x00000000000c2947 */ /* 0x000fd80003800000 */
[----:B------:R-:W1:Y:S02]  /*3540*/  LDG.E.U8 R66, desc[UR38][R10.64+0x30] ;  /* 0x000030260a427981 */ /* 0x000e64000c1e1100 */
[----:B-1----:R-:W-:-:S05]  /*3550*/  PRMT R3, R66, 0x8880, RZ ;  /* 0x0000888042037816 */ /* 0x002fca00000000ff */
[----:B------:R-:W-:-:S07]  /*3560*/  IMAD R14, R3, R58, RZ ;  /* 0x0000003a030e7224 */ /* 0x000fce00078e02ff */
.L_x_90:
[----:B------:R-:W-:Y:S05]  /*3570*/  BSYNC B1 ;  /* 0x0000000000017941 */ /* 0x000fea0003800000 */
.L_x_89:
[----:B-1----:R-:W-:Y:S01]  /*3580*/  @!P2 IMAD R3, R50, R23, R14 ;  /* 0x000000173203a224 */ /* 0x002fe200078e020e */
[----:B------:R-:W-:Y:S04]  /*3590*/  BSSY B1, `(.L_x_91) ;  /* 0x0000006000017945 */ /* 0x000fe80003800000 */
[----:B------:R1:W-:Y:S01]  /*35a0*/  @!P2 STG.E.U8 desc[UR38][R4.64+0x30], R3 ;  /* 0x000030030400a986 */ /* 0x0003e2000c101126 */
[----:B------:R-:W-:Y:S05]  /*35b0*/  @P0 BRA `(.L_x_92) ;  /* 0x00000000000c0947 */ /* 0x000fea0003800000 */
[----:B------:R-:W1:Y:S02]  /*35c0*/  LDG.E.U8 R66, desc[UR38][R10.64+0x31] ;  /* 0x000031260a427981 */ /* 0x000e64000c1e1100 */
[----:B-1----:R-:W-:-:S05]  /*35d0*/  PRMT R3, R66, 0x8880, RZ ;  /* 0x0000888042037816 */ /* 0x002fca00000000ff */
[----:B------:R-:W-:-:S07]  /*35e0*/  IMAD R14, R3, R58, RZ ;  /* 0x0000003a030e7224 */ /* 0x000fce00078e02ff */
.L_x_92:
[----:B------:R-:W-:Y:S05]  /*35f0*/  BSYNC B1 ;  /* 0x0000000000017941 */ /* 0x000fea0003800000 */
.L_x_91:
[----:B------:R-:W-:Y:S01]  /*3600*/  @!P0 IMAD R51, R51, R23, R14 ;  /* 0x0000001733338224 */ /* 0x000fe200078e020e */
[----:B------:R-:W-:Y:S04]  /*3610*/  BSSY B1, `(.L_x_93) ;  /* 0x0000006000017945 */ /* 0x000fe80003800000 */
[----:B------:R0:W-:Y:S01]  /*3620*/  @!P0 STG.E.U8 desc[UR38][R4.64+0x31], R51 ;  /* 0x0000313304008986 */ /* 0x0001e2000c101126 */
[----:B------:R-:W-:Y:S05]  /*3630*/  @P5 BRA `(.L_x_94) ;  /* 0x00000000000c5947 */ /* 0x000fea0003800000 */
[----:B------:R-:W1:Y:S02]  /*3640*/  LDG.E.U8 R66, desc[UR38][R8.64+0x38] ;  /* 0x0000382608427981 */ /* 0x000e64000c1e1100 */
[----:B-1----:R-:W-:-:S05]  /*3650*/  PRMT R3, R66, 0x8880, RZ ;  /* 0x0000888042037816 */ /* 0x002fca00000000ff */
[----:B------:R-:W-:-:S07]  /*3660*/  IMAD R14, R3, R58, RZ ;  /* 0x0000003a030e7224 */ /* 0x000fce00078e02ff */
.L_x_94:
[----:B------:R-:W-:Y:S05]  /*3670*/  BSYNC B1 ;  /* 0x0000000000017941 */ /* 0x000fea0003800000 */
.L_x_93:
[----:B-1----:R-:W-:Y:S01]  /*3680*/  @!P5 IMAD R3, R52, R23, R14 ;  /* 0x000000173403d224 */ /* 0x002fe200078e020e */
[----:B------:R-:W-:Y:S04]  /*3690*/  BSSY B1, `(.L_x_95) ;  /* 0x0000006000017945 */ /* 0x000fe80003800000 */
[----:B------:R1:W-:Y:S01]  /*36a0*/  @!P5 STG.E.U8 desc[UR38][R6.64+0x38], R3 ;  /* 0x000038030600d986 */ /* 0x0003e2000c101126 */
[----:B------:R-:W-:Y:S05]  /*36b0*/  @P4 BRA `(.L_x_96) ;  /* 0x00000000000c4947 */ /* 0x000fea0003800000 */
[----:B------:R-:W1:Y:S02]  /*36c0*/  LDG.E.U8 R66, desc[UR38][R8.64+0x39] ;  /* 0x0000392608427981 */ /* 0x000e64000c1e1100 */
[----:B-1----:R-:W-:-:S05]  /*36d0*/  PRMT R3, R66, 0x8880, RZ ;  /* 0x0000888042037816 */ /* 0x002fca00000000ff */
[----:B------:R-:W-:-:S07]  /*36e0*/  IMAD R14, R3, R58, RZ ;  /* 0x0000003a030e7224 */ /* 0x000fce00078e02ff */
.L_x_96:
[----:B------:R-:W-:Y:S05]  /*36f0*/  BSYNC B1 ;  /* 0x0000000000017941 */ /* 0x000fea0003800000 */
.L_x_95:
[----:B------:R-:W-:Y:S01]  /*3700*/  @!P4 IMAD R53, R53, R23, R14 ;  /* 0x000000173535c224 */ /* 0x000fe200078e020e */
[----:B------:R-:W-:Y:S04]  /*3710*/  BSSY B1, `(.L_x_97) ;  /* 0x0000006000017945 */ /* 0x000fe80003800000 */
[----:B------:R0:W-:Y:S01]  /*3720*/  @!P4 STG.E.U8 desc[UR38][R6.64+0x39], R53 ;  /* 0x000039350600c986 */ /* 0x0001e2000c101126 */
[----:B------:R-:W-:Y:S05]  /*3730*/  @P3 BRA `(.L_x_98) ;  /* 0x00000000000c3947 */ /* 0x000fea0003800000 */
[----:B------:R-:W1:Y:S02]  /*3740*/  LDG.E.U8 R66, desc[UR38][R10.64+0x38] ;  /* 0x000038260a427981 */ /* 0x000e64000c1e1100 */
[----:B-1----:R-:W-:-:S05]  /*3750*/  PRMT R3, R66, 0x8880, RZ ;  /* 0x0000888042037816 */ /* 0x002fca00000000ff */
[----:B------:R-:W-:-:S07]  /*3760*/  IMAD R14, R3, R58, RZ ;  /* 0x0000003a030e7224 */ /* 0x000fce00078e02ff */
.L_x_98:
[----:B------:R-:W-:Y:S05]  /*3770*/  BSYNC B1 ;  /* 0x0000000000017941 */ /* 0x000fea0003800000 */
.L_x_97:
[----:B-1----:R-:W-:Y:S01]  /*3780*/  @!P3 IMAD R3, R54, R23, R14 ;  /* 0x000000173603b224 */ /* 0x002fe200078e020e */
[----:B------:R-:W-:Y:S01]  /*3790*/  ISETP.LT.OR P1, PT, R72, 0x9, !P1 ;  /* 0x000000094800780c */ /* 0x000fe20004f21670 */
[----:B------:R-:W-:Y:S03]  /*37a0*/  BSSY B1, `(.L_x_99) ;  /* 0x0000006000017945 */ /* 0x000fe60003800000 */
[----:B------:R1:W-:Y:S09]  /*37b0*/  @!P3 STG.E.U8 desc[UR38][R4.64+0x38], R3 ;  /* 0x000038030400b986 */ /* 0x0003f2000c101126 */
[----:B------:R-:W-:Y:S05]  /*37c0*/  @P1 BRA `(.L_x_100) ;  /* 0x00000000000c1947 */ /* 0x000fea0003800000 */
[----:B------:R-:W1:Y:S02]  /*37d0*/  LDG.E.U8 R66, desc[UR38][R10.64+0x39] ;  /* 0x000039260a427981 */ /* 0x000e64000c1e1100 */
[----:B-1----:R-:W-:-:S05]  /*37e0*/  PRMT R3, R66, 0x8880, RZ ;  /* 0x0000888042037816 */ /* 0x002fca00000000ff */
[----:B------:R-:W-:-:S07]  /*37f0*/  IMAD R14, R3, R58, RZ ;  /* 0x0000003a030e7224 */ /* 0x000fce00078e02ff */
.L_x_100:
[----:B------:R-:W-:Y:S05]  /*3800*/  BSYNC B1 ;  /* 0x0000000000017941 */ /* 0x000fea0003800000 */
.L_x_99:
[----:B------:R-:W-:Y:S01]  /*3810*/  IMAD R55, R55, R23, R14 ;  /* 0x0000001737377224 */ /* 0x000fe200078e020e */
[----:B------:R-:W-:Y:S06]  /*3820*/  @P1 BRA `(.L_x_101) ;  /* 0x0000000400c81947 */ /* 0x000fec0003800000 */
[----:B------:R0:W-:Y:S01]  /*3830*/  STG.E.U8 desc[UR38][R4.64+0x39], R55 ;  /* 0x0000393704007986 */ /* 0x0001e2000c101126 */
[----:B------:R-:W-:Y:S05]  /*3840*/  BRA `(.L_x_101) ;  /* 0x0000000400c07947 */ /* 0x000fea0003800000 */
.L_x_36:
[C---:B------:R-:W-:Y:S02]  /*3850*/  ISETP.GE.AND P1, PT, R73.reuse, 0x1, PT ;  /* 0x000000014900780c */ /* 0x040fe40003f26270 */
[----:B------:R-:W-:Y:S02]  /*3860*/  ISETP.GE.AND P0, PT, R73, 0x2, PT ;  /* 0x000000024900780c */ /* 0x000fe40003f06270 */
[C---:B------:R-:W-:Y:S02]  /*3870*/  ISETP.LT.OR P4, PT, R72.reuse, 0x1, !P1 ;  /* 0x000000014800780c */ /* 0x040fe40004f81670 */
[C---:B------:R-:W-:Y:S02]  /*3880*/  ISETP.LT.OR P5, PT, R72.reuse, 0x1, !P0 ;  /* 0x000000014800780c */ /* 0x040fe400047a1670 */
[C---:B------:R-:W-:Y:S02]  /*3890*/  ISETP.LT.OR P1, PT, R72.reuse, 0x9, !P1 ;  /* 0x000000094800780c */ /* 0x040fe40004f21670 */
[----:B------:R-:W-:-:S02]  /*38a0*/  ISETP.LT.OR P0, PT, R72, 0x9, !P0 ;  /* 0x000000094800780c */ /* 0x000fc40004701670 */
[C---:B------:R-:W-:Y:S02]  /*38b0*/  ISETP.GE.AND P3, PT, R73.reuse, 0x9, PT ;  /* 0x000000094900780c */ /* 0x040fe40003f66270 */
[----:B------:R-:W-:-:S03]  /*38c0*/  ISETP.GE.AND P2, PT, R73, 0xa, PT ;  /* 0x0000000a4900780c */ /* 0x000fc60003f46270 */
[-C--:B------:R-:W-:Y:S02]  /*38d0*/  @!P4 IMAD R3, R24, R23.reuse, RZ ;  /* 0x000000171803c224 */ /* 0x080fe400078e02ff */
[-C--:B------:R-:W-:Y:S02]  /*38e0*/  @!P5 IMAD R25, R25, R23.reuse, RZ ;  /* 0x000000171919d224 */ /* 0x080fe400078e02ff */
[-C--:B------:R-:W-:Y:S01]  /*38f0*/  @!P1 IMAD R9, R26, R23.reuse, RZ ;  /* 0x000000171a099224 */ /* 0x080fe200078e02ff */
[----:B------:R0:W-:Y:S01]  /*3900*/  @!P4 STG.E.U8 desc[UR38][R6.64], R3 ;  /* 0x000000030600c986 */ /* 0x0001e2000c101126 */
[C---:B------:R-:W-:Y:S01]  /*3910*/  ISETP.LT.OR P4, PT, R72.reuse, 0x1, !P3 ;  /* 0x000000014800780c */ /* 0x040fe20005f81670 */
[----:B------:R-:W-:Y:S02]  /*3920*/  @!P0 IMAD R27, R27, R23, RZ ;  /* 0x000000171b1b8224 */ /* 0x000fe400078e02ff */
[----:B------:R-:W-:Y:S01]  /*3930*/  @!P5 STG.E.U8 desc[UR38][R6.64+0x1], R25 ;  /* 0x000001190600d986 */ /* 0x000fe2000c101126 */
[----:B------:R-:W-:-:S02]  /*3940*/  ISETP.LT.OR P5, PT, R72, 0x1, !P2 ;  /* 0x000000014800780c */ /* 0x000fc400057a1670 */
[C---:B------:R-:W-:Y:S01]  /*3950*/  ISETP.LT.OR P2, PT, R72.reuse, 0x9, !P2 ;  /* 0x000000094800780c */ /* 0x040fe20005741670 */
[----:B------:R1:W-:Y:S01]  /*3960*/  @!P1 STG.E.U8 desc[UR38][R4.64], R9 ;  /* 0x0000000904009986 */ /* 0x0003e2000c101126 */
[----:B------:R-:W-:Y:S02]  /*3970*/  ISETP.LT.OR P1, PT, R72, 0x9, !P3 ;  /* 0x000000094800780c */ /* 0x000fe40005f21670 */
[C---:B------:R-:W-:Y:S01]  /*3980*/  ISETP.GE.AND P3, PT, R73.reuse, 0x11, PT ;  /* 0x000000114900780c */ /* 0x040fe20003f66270 */
[----:B------:R-:W-:Y:S01]  /*3990*/  @!P0 STG.E.U8 desc[UR38][R4.64+0x1], R27 ;  /* 0x0000011b04008986 */ /* 0x000fe2000c101126 */
[----:B------:R-:W-:Y:S01]  /*39a0*/  ISETP.GE.AND P0, PT, R73, 0x12, PT ;  /* 0x000000124900780c */ /* 0x000fe20003f06270 */
[----:B------:R-:W-:-:S04]  /*39b0*/  @!P4 IMAD R11, R28, R23, RZ ;  /* 0x000000171c0bc224 */ /* 0x000fc800078e02ff */
[-C--:B------:R-:W-:Y:S01]  /*39c0*/  @!P5 IMAD R29, R29, R23.reuse, RZ ;  /* 0x000000171d1dd224 */ /* 0x080fe200078e02ff */
[----:B------:R-:W-:Y:S01]  /*39d0*/  @!P4 STG.E.U8 desc[UR38][R6.64+0x8], R11 ;  /* 0x0000080b0600c986 */ /* 0x000fe2000c101126 */
[C---:B------:R-:W-:Y:S01]  /*39e0*/  ISETP.LT.OR P4, PT, R72.reuse, 0x1, !P3 ;  /* 0x000000014800780c */ /* 0x040fe20005f81670 */
[-C--:B------:R-:W-:Y:S02]  /*39f0*/  @!P2 IMAD R31, R31, R23.reuse, RZ ;  /* 0x000000171f1fa224 */ /* 0x080fe400078e02ff */
[----:B------:R-:W-:Y:S01]  /*3a00*/  @!P5 STG.E.U8 desc[UR38][R6.64+0x9], R29 ;  /* 0x0000091d0600d986 */ /* 0x000fe2000c101126 */
[----:B------:R-:W-:Y:S01]  /*3a10*/  ISETP.LT.OR P5, PT, R72, 0x1, !P0 ;  /* 0x000000014800780c */ /* 0x000fe200047a1670 */
[----:B0-----:R-:W-:Y:S01]  /*3a20*/  @!P1 IMAD R3, R30, R23, RZ ;  /* 0x000000171e039224 */ /* 0x001fe200078e02ff */
[----:B------:R-:W-:Y:S01]  /*3a30*/  ISETP.LT.OR P0, PT, R72, 0x9, !P0 ;  /* 0x000000094800780c */ /* 0x000fe20004701670 */
[----:B------:R-:W-:Y:S01]  /*3a40*/  @!P2 STG.E.U8 desc[UR38][R4.64+0x9], R31 ;  /* 0x0000091f0400a986 */ /* 0x000fe2000c101126 */
[----:B------:R-:W-:-:S03]  /*3a50*/  ISETP.GE.AND P2, PT, R73, 0x19, PT ;  /* 0x000000194900780c */ /* 0x000fc60003f46270 */
[----:B------:R0:W-:Y:S01]  /*3a60*/  @!P1 STG.E.U8 desc[UR38][R4.64+0x8], R3 ;  /* 0x0000080304009986 */ /* 0x0001e2000c101126 */
[----:B------:R-:W-:Y:S01]  /*3a70*/  ISETP.LT.OR P1, PT, R72, 0x9, !P3 ;  /* 0x000000094800780c */ /* 0x000fe20005f21670 */
[----:B-1----:R-:W-:Y:S01]  /*3a80*/  @!P4 IMAD R9, R32, R23, RZ ;  /* 0x000000172009c224 */ /* 0x002fe200078e02ff */
[----:B------:R-:W-:-:S03]  /*3a90*/  ISETP.GE.AND P3, PT, R73, 0x1a, PT ;  /* 0x0000001a4900780c */ /* 0x000fc60003f66270 */
[-C--:B------:R-:W-:Y:S01]  /*3aa0*/  @!P5 IMAD R33, R33, R23.reuse, RZ ;  /* 0x000000172121d224 */ /* 0x080fe200078e02ff */
[----:B------:R-:W-:Y:S01]  /*3ab0*/  @!P4 STG.E.U8 desc[UR38][R6.64+0x10], R9 ;  /* 0x000010090600c986 */ /* 0x000fe2000c101126 */
[C---:B------:R-:W-:Y:S01]  /*3ac0*/  ISETP.LT.OR P4, PT, R72.reuse, 0x1, !P3 ;  /* 0x000000014800780c */ /* 0x040fe20005f81670 */
[-C--:B------:R-:W-:Y:S01]  /*3ad0*/  @!P0 IMAD R35, R35, R23.reuse, RZ ;  /* 0x0000001723238224 */ /* 0x080fe200078e02ff */
[C---:B------:R-:W-:Y:S01]  /*3ae0*/  ISETP.LT.OR P3, PT, R72.reuse, 0x9, !P3 ;  /* 0x000000094800780c */ /* 0x040fe20005f61670 */
[----:B------:R-:W-:Y:S01]  /*3af0*/  @!P5 STG.E.U8 desc[UR38][R6.64+0x11], R33 ;  /* 0x000011210600d986 */ /* 0x000fe2000c101126 */
[----:B------:R-:W-:Y:S02]  /*3b00*/  ISETP.LT.OR P5, PT, R72, 0x1, !P2 ;  /* 0x000000014800780c */ /* 0x000fe400057a1670 */
[----:B0-----:R-:W-:Y:S01]  /*3b10*/  @!P1 IMAD R3, R34, R23, RZ ;  /* 0x0000001722039224 */ /* 0x001fe200078e02ff */
[----:B------:R-:W-:Y:S01]  /*3b20*/  @!P0 STG.E.U8 desc[UR38][R4.64+0x11], R35 ;  /* 0x0000112304008986 */ /* 0x000fe2000c101126 */
[----:B------:R-:W-:-:S02]  /*3b30*/  ISETP.LT.OR P2, PT, R72, 0x9, !P2 ;  /* 0x000000094800780c */ /* 0x000fc40005741670 */
[C---:B------:R-:W-:Y:S01]  /*3b40*/  ISETP.GE.AND P0, PT, R73.reuse, 0x21, PT ;  /* 0x000000214900780c */ /* 0x040fe20003f06270 */
[----:B------:R0:W-:Y:S01]  /*3b50*/  @!P1 STG.E.U8 desc[UR38][R4.64+0x10], R3 ;  /* 0x0000100304009986 */ /* 0x0001e2000c101126 */
[----:B------:R-:W-:Y:S01]  /*3b60*/  ISETP.GE.AND P1, PT, R73, 0x22, PT ;  /* 0x000000224900780c */ /* 0x000fe20003f26270 */
[-C--:B------:R-:W-:Y:S02]  /*3b70*/  @!P4 IMAD R37, R37, R23.reuse, RZ ;  /* 0x000000172525c224 */ /* 0x080fe400078e02ff */
[-C--:B------:R-:W-:Y:S02]  /*3b80*/  @!P3 IMAD R39, R39, R23.reuse, RZ ;  /* 0x000000172727b224 */ /* 0x080fe400078e02ff */
[-C--:B------:R-:W-:Y:S01]  /*3b90*/  @!P5 IMAD R11, R36, R23.reuse, RZ ;  /* 0x00000017240bd224 */ /* 0x080fe200078e02ff */
[----:B------:R-:W-:Y:S01]  /*3ba0*/  @!P4 STG.E.U8 desc[UR38][R6.64+0x19], R37 ;  /* 0x000019250600c986 */ /* 0x000fe2000c101126 */
[C---:B------:R-:W-:Y:S02]  /*3bb0*/  ISETP.LT.OR P4, PT, R72.reuse, 0x1, !P0 ;  /* 0x000000014800780c */ /* 0x040fe40004781670 */
[C---:B------:R-:W-:Y:S01]  /*3bc0*/  ISETP.LT.OR P0, PT, R72.reuse, 0x9, !P0 ;  /* 0x000000094800780c */ /* 0x040fe20004701670 */
[----:B------:R-:W-:Y:S01]  /*3bd0*/  @!P5 STG.E.U8 desc[UR38][R6.64+0x18], R11 ;  /* 0x0000180b0600d986 */ /* 0x000fe2000c101126 */
[----:B------:R-:W-:Y:S01]  /*3be0*/  ISETP.LT.OR P5, PT, R72, 0x1, !P1 ;  /* 0x000000014800780c */ /* 0x000fe20004fa1670 */
[----:B0-----:R-:W-:Y:S01]  /*3bf0*/  @!P2 IMAD R3, R38, R23, RZ ;  /* 0x000000172603a224 */ /* 0x001fe200078e02ff */
[----:B------:R-:W-:Y:S01]  /*3c00*/  ISETP.LT.OR P1, PT, R72, 0x9, !P1 ;  /* 0x000000094800780c */ /* 0x000fe20004f21670 */
[----:B------:R-:W-:Y:S01]  /*3c10*/  @!P3 STG.E.U8 desc[UR38][R4.64+0x19], R39 ;  /* 0x000019270400b986 */ /* 0x000fe2000c101126 */
[----:B------:R-:W-:-:S03]  /*3c20*/  ISETP.GE.AND P3, PT, R73, 0x29, PT ;  /* 0x000000294900780c */ /* 0x000fc60003f66270 */
[----:B------:R0:W-:Y:S01]  /*3c30*/  @!P2 STG.E.U8 desc[UR38][R4.64+0x18], R3 ;  /* 0x000018030400a986 */ /* 0x0001e2000c101126 */
[----:B------:R-:W-:Y:S01]  /*3c40*/  ISETP.GE.AND P2, PT, R73, 0x2a, PT ;  /* 0x0000002a4900780c */ /* 0x000fe20003f46270 */
[----:B------:R-:W-:-:S04]  /*3c50*/  @!P4 IMAD R9, R40, R23, RZ ;  /* 0x000000172809c224 */ /* 0x000fc800078e02ff */
[-C--:B------:R-:W-:Y:S01]  /*3c60*/  @!P5 IMAD R41, R41, R23.reuse, RZ ;  /* 0x000000172929d224 */ /* 0x080fe200078e02ff */
[----:B------:R-:W-:Y:S01]  /*3c70*/  @!P4 STG.E.U8 desc[UR38][R6.64+0x20], R9 ;  /* 0x000020090600c986 */ /* 0x000fe2000c101126 */
[C---:B------:R-:W-:Y:S01]  /*3c80*/  ISETP.LT.OR P4, PT, R72.reuse, 0x1, !P3 ;  /* 0x000000014800780c */ /* 0x040fe20005f81670 */
[-C--:B------:R-:W-:Y:S01]  /*3c90*/  @!P1 IMAD R43, R43, R23.reuse, RZ ;  /* 0x000000172b2b9224 */ /* 0x080fe200078e02ff */
        /* <DEDUP_REMOVED lines=25> */
[----:B------:R1:W-:Y:S01]  /*3e30*/  @!P4 STG.E.U8 desc[UR38][R6.64+0x30], R9 ;  /* 0x000030090600c986 */ /* 0x0003e2000c101126 */
[C---:B------:R-:W-:Y:S01]  /*3e40*/  ISETP.LT.OR P4, PT, R72.reuse, 0x1, !P2 ;  /* 0x000000014800780c */ /* 0x040fe20005781670 */
[-C--:B------:R-:W-:Y:S01]  /*3e50*/  @!P0 IMAD R51, R51, R23.reuse, RZ ;  /* 0x0000001733338224 */ /* 0x080fe200078e02ff */
[C---:B------:R-:W-:Y:S01]  /*3e60*/  ISETP.LT.OR P2, PT, R72.reuse, 0x9, !P2 ;  /* 0x000000094800780c */ /* 0x040fe20005741670 */
[----:B------:R2:W-:Y:S01]  /*3e70*/  @!P5 STG.E.U8 desc[UR38][R6.64+0x31], R49 ;  /* 0x000031310600d986 */ /* 0x0005e2000c101126 */
[----:B------:R-:W-:Y:S01]  /*3e80*/  ISETP.LT.OR P5, PT, R72, 0x1, !P3 ;  /* 0x000000014800780c */ /* 0x000fe20005fa1670 */
[-C--:B0-----:R-:W-:Y:S01]  /*3e90*/  @!P1 IMAD R3, R50, R23.reuse, RZ ;  /* 0x0000001732039224 */ /* 0x081fe200078e02ff */
[----:B------:R-:W-:Y:S01]  /*3ea0*/  ISETP.LT.OR P3, PT, R72, 0x9, !P3 ;  /* 0x000000094800780c */ /* 0x000fe20005f61670 */
[----:B------:R2:W-:Y:S04]  /*3eb0*/  @!P0 STG.E.U8 desc[UR38][R4.64+0x31], R51 ;  /* 0x0000313304008986 */ /* 0x0005e8000c101126 */
[----:B------:R2:W-:Y:S02]  /*3ec0*/  @!P1 STG.E.U8 desc[UR38][R4.64+0x30], R3 ;  /* 0x0000300304009986 */ /* 0x0005e4000c101126 */
[----:B------:R-:W-:-:S02]  /*3ed0*/  @!P4 IMAD R11, R52, R23, RZ ;  /* 0x00000017340bc224 */ /* 0x000fc400078e02ff */
[-C--:B-1----:R-:W-:Y:S02]  /*3ee0*/  @!P2 IMAD R9, R54, R23.reuse, RZ ;  /* 0x000000173609a224 */ /* 0x082fe400078e02ff */
[-C--:B------:R-:W-:Y:S01]  /*3ef0*/  @!P5 IMAD R53, R53, R23.reuse, RZ ;  /* 0x000000173535d224 */ /* 0x080fe200078e02ff */
[----:B------:R2:W-:Y:S01]  /*3f00*/  @!P4 STG.E.U8 desc[UR38][R6.64+0x38], R11 ;  /* 0x0000380b0600c986 */ /* 0x0005e2000c101126 */
[----:B------:R-:W-:-:S03]  /*3f10*/  @!P3 IMAD R55, R55, R23, RZ ;  /* 0x000000173737b224 */ /* 0x000fc600078e02ff */
[----:B------:R2:W-:Y:S04]  /*3f20*/  @!P5 STG.E.U8 desc[UR38][R6.64+0x39], R53 ;  /* 0x000039350600d986 */ /* 0x0005e8000c101126 */
[----:B------:R2:W-:Y:S04]  /*3f30*/  @!P2 STG.E.U8 desc[UR38][R4.64+0x38], R9 ;  /* 0x000038090400a986 */ /* 0x0005e8000c101126 */
[----:B------:R2:W-:Y:S02]  /*3f40*/  @!P3 STG.E.U8 desc[UR38][R4.64+0x39], R55 ;  /* 0x000039370400b986 */ /* 0x0005e4000c101126 */
.L_x_101:
[----:B------:R-:W-:Y:S05]  /*3f50*/  BSYNC B0 ;  /* 0x0000000000007941 */ /* 0x000fea0003800000 */
.L_x_35:
[----:B------:R-:W-:Y:S01]  /*3f60*/  IADD3 R16, P0, R16, UR36, RZ ;  /* 0x0000002410107c10 */ /* 0x000fe2000ff1e0ff */
[----:B------:R-:W-:Y:S01]  /*3f70*/  ULDC.64 UR4, c[0x0][0x650] ;  /* 0x0001940000047ab9 */ /* 0x000fe20000000a00 */
[----:B-12---:R-:W-:Y:S01]  /*3f80*/  PRMT R3, RZ, 0x7610, R3 ;  /* 0x00007610ff037816 */ /* 0x006fe20000000003 */
[----:B------:R-:W-:Y:S01]  /*3f90*/  IMAD.MOV.U32 R68, RZ, RZ, -0x1 ;  /* 0xffffffffff447424 */ /* 0x000fe200078e00ff */
[----:B------:R-:W-:Y:S01]  /*3fa0*/  IADD3.X R17, R17, UR42, RZ, P0, !PT ;  /* 0x0000002a11117c10 */ /* 0x000fe200087fe4ff */
[----:B------:R-:W-:Y:S01]  /*3fb0*/  IMAD.MOV.U32 R67, RZ, RZ, -0x1 ;  /* 0xffffffffff437424 */ /* 0x000fe200078e00ff */
[----:B------:R-:W-:-:S04]  /*3fc0*/  ISETP.GE.U32.AND P0, PT, R16, UR4, PT ;  /* 0x0000000410007c0c */ /* 0x000fc8000bf06070 */
[----:B------:R-:W-:-:S13]  /*3fd0*/  ISETP.GE.U32.AND.EX P0, PT, R17, UR5, PT, P0 ;  /* 0x0000000511007c0c */ /* 0x000fda000bf06100 */
[----:B------:R-:W-:Y:S05]  /*3fe0*/  @P0 BRA `(.L_x_102) ;  /* 0x00000004004c0947 */ /* 0x000fea0003800000 */
[----:B------:R-:W1:Y:S01]  /*3ff0*/  LDC.64 R10, c[0x0][0x628] ;  /* 0x00018a00ff0a7b82 */ /* 0x000e620000000a00 */
[----:B------:R-:W2:Y:S01]  /*4000*/  S2R R12, SR_CTAID.X ;  /* 0x00000000000c7919 */ /* 0x000ea20000002500 */
[----:B0-----:R-:W-:Y:S02]  /*4010*/  IMAD.MOV.U32 R8, RZ, RZ, R16 ;  /* 0x000000ffff087224 */ /* 0x001fe400078e0010 */
[----:B------:R-:W-:Y:S01]  /*4020*/  IMAD.MOV.U32 R9, RZ, RZ, R17 ;  /* 0x000000ffff097224 */ /* 0x000fe200078e0011 */
[----:B------:R-:W0:Y:S03]  /*4030*/  S2R R20, SR_CTAID.Y ;  /* 0x0000000000147919 */ /* 0x000e260000002600 */
[----:B------:R-:W0:Y:S08]  /*4040*/  LDC R0, c[0x0][0x630] ;  /* 0x00018c00ff007b82 */ /* 0x000e300000000800 */
[----:B------:R-:W0:Y:S01]  /*4050*/  LDC.64 R14, c[0x0][0x620] ;  /* 0x00018800ff0e7b82 */ /* 0x000e220000000a00 */
[----:B-1----:R-:W-:-:S04]  /*4060*/  ISETP.NE.U32.AND P0, PT, R10, RZ, PT ;  /* 0x000000ff0a00720c */ /* 0x002fc80003f05070 */
[----:B------:R-:W-:-:S13]  /*4070*/  ISETP.NE.AND.EX P0, PT, R11, RZ, PT, P0 ;  /* 0x000000ff0b00720c */ /* 0x000fda0003f05300 */
[----:B0-2---:R-:W-:Y:S05]  /*4080*/  @!P0 BRA `(.L_x_103) ;  /* 0x0000000000288947 */ /* 0x005fea0003800000 */
[----:B------:R-:W0:Y:S02]  /*4090*/  LDC R3, c[0x0][0x634] ;  /* 0x00018d00ff037b82 */ /* 0x000e240000000800 */
[----:B0-----:R-:W-:-:S05]  /*40a0*/  IADD3 R3, P0, R16, R3, RZ ;  /* 0x0000000310037210 */ /* 0x001fca0007f1e0ff */
[----:B------:R-:W-:-:S04]  /*40b0*/  IMAD.X R13, RZ, RZ, R17, P0 ;  /* 0x000000ffff0d7224 */ /* 0x000fc800000e0611 */
[----:B---3--:R-:W-:-:S04]  /*40c0*/  IMAD.WIDE.U32 R4, R13, R10, RZ ;  /* 0x0000000a0d047225 */ /* 0x008fc800078e00ff */
[----:B----4-:R-:W-:-:S04]  /*40d0*/  IMAD.WIDE.U32 R6, P0, R3, R11, R4 ;  /* 0x0000000b03067225 */ /* 0x010fc80007800004 */
[----:B------:R-:W-:-:S04]  /*40e0*/  IMAD.WIDE.U32 R4, R3, R10, RZ ;  /* 0x0000000a03047225 */ /* 0x000fc800078e00ff */
[----:B------:R-:W-:Y:S01]  /*40f0*/  IMAD.X R9, RZ, RZ, RZ, P0 ;  /* 0x000000ffff097224 */ /* 0x000fe200000e06ff */
[----:B------:R-:W-:Y:S01]  /*4100*/  IADD3 RZ, P0, R5, R6, RZ ;  /* 0x0000000605ff7210 */ /* 0x000fe20007f1e0ff */
[----:B------:R-:W-:-:S04]  /*4110*/  IMAD.MOV.U32 R8, RZ, RZ, R7 ;  /* 0x000000ffff087224 */ /* 0x000fc800078e0007 */
[----:B------:R-:W-:-:S08]  /*4120*/  IMAD.WIDE.U32.X R8, R13, R11, R8, P0 ;  /* 0x0000000b0d087225 */ /* 0x000fd000000e0408 */
.L_x_103:
[-CC-:B------:R-:W-:Y:S01]  /*4130*/  SHF.R.U64 R67, R8, R0.reuse, R9.reuse ;  /* 0x0000000008437219 */ /* 0x180fe20000001209 */
[----:B---3--:R-:W0:Y:S01]  /*4140*/  LDC.64 R26, c[0x0][0x640] ;  /* 0x00019000ff1a7b82 */ /* 0x008e220000000a00 */
[----:B------:R-:W-:Y:S01]  /*4150*/  SHF.R.U32.HI R0, RZ, R0, R9 ;  /* 0x00000000ff007219 */ /* 0x000fe20000011609 */
[----:B------:R-:W-:Y:S01]  /*4160*/  ULDC UR4, c[0x0][0x150] ;  /* 0x0000540000047ab9 */ /* 0x000fe20000000800 */
[----:B------:R-:W-:Y:S02]  /*4170*/  IADD3 R3, P0, RZ, -R67, RZ ;  /* 0x80000043ff037210 */ /* 0x000fe40007f1e0ff */
[----:B----4-:R-:W-:-:S03]  /*4180*/  I2FP.F32.U32 R7, R12 ;  /* 0x0000000c00077245 */ /* 0x010fc60000201000 */
[----:B------:R-:W1:Y:S01]  /*4190*/  LDC R6, c[0x0][0x618] ;  /* 0x00018600ff067b82 */ /* 0x000e620000000800 */
[----:B------:R-:W-:Y:S02]  /*41a0*/  IMAD.X R5, RZ, RZ, ~R0, P0 ;  /* 0x000000ffff057224 */ /* 0x000fe400000e0e00 */
[----:B------:R-:W-:Y:S01]  /*41b0*/  FMUL R7, R7, UR4 ;  /* 0x0000000407077c20 */ /* 0x000fe20008400000 */
[----:B------:R-:W-:Y:S01]  /*41c0*/  ULDC UR4, c[0x0][0x154] ;  /* 0x0000550000047ab9 */ /* 0x000fe20000000800 */
[-C--:B------:R-:W-:Y:S02]  /*41d0*/  IMAD R0, R5, R14.reuse, RZ ;  /* 0x0000000e05007224 */ /* 0x080fe400078e02ff */
[C---:B------:R-:W-:Y:S01]  /*41e0*/  IMAD.WIDE.U32 R4, R3.reuse, R14, R16 ;  /* 0x0000000e03047225 */ /* 0x040fe200078e0010 */
[----:B------:R-:W2:Y:S01]  /*41f0*/  LDC R8, c[0x0][0x608] ;  /* 0x00018200ff087b82 */ /* 0x000ea20000000800 */
[----:B------:R-:W3:Y:S02]  /*4200*/  F2I.U32.TRUNC.NTZ R7, R7 ;  /* 0x0000000700077305 */ /* 0x000ee4000020f000 */
[----:B------:R-:W-:Y:S01]  /*4210*/  IMAD R3, R3, R15, R0 ;  /* 0x0000000f03037224 */ /* 0x000fe200078e0200 */
[----:B------:R-:W-:-:S03]  /*4220*/  I2FP.F32.U32 R0, R20 ;  /* 0x0000001400007245 */ /* 0x000fc60000201000 */
[----:B------:R-:W-:Y:S01]  /*4230*/  IMAD.IADD R3, R5, 0x1, R3 ;  /* 0x0000000105037824 */ /* 0x000fe200078e0203 */
[----:B------:R-:W4:Y:S01]  /*4240*/  LDC R11, c[0x0][0x658] ;  /* 0x00019600ff0b7b82 */ /* 0x000f220000000800 */
[----:B0-----:R-:W-:-:S04]  /*4250*/  ISETP.NE.U32.AND P0, PT, R26, RZ, PT ;  /* 0x000000ff1a00720c */ /* 0x001fc80003f05070 */
[----:B------:R-:W-:-:S03]  /*4260*/  ISETP.NE.AND.EX P0, PT, R27, RZ, PT, P0 ;  /* 0x000000ff1b00720c */ /* 0x000fc60003f05300 */
[----:B------:R-:W0:Y:S01]  /*4270*/  LDC R9, c[0x0][0x144] ;  /* 0x00005100ff097b82 */ /* 0x000e220000000800 */
[-C--:B-1----:R-:W-:Y:S01]  /*4280*/  SHF.R.U64 R10, R4, R6.reuse, R3 ;  /* 0x00000006040a7219 */ /* 0x082fe20000001203 */
[----:B---3--:R-:W-:Y:S01]  /*4290*/  IMAD.MOV R7, RZ, RZ, -R7 ;  /* 0x000000ffff077224 */ /* 0x008fe200078e0a07 */
[----:B------:R-:W-:Y:S01]  /*42a0*/  SHF.R.U32.HI R3, RZ, R6, R3 ;  /* 0x00000006ff037219 */ /* 0x000fe20000011603 */
[----:B------:R-:W-:-:S04]  /*42b0*/  FMUL R6, R0, UR4 ;  /* 0x0000000400067c20 */ /* 0x000fc80008400000 */
[----:B------:R-:W1:Y:S01]  /*42c0*/  LDC R21, c[0x0][0x148] ;  /* 0x00005200ff157b82 */ /* 0x000e620000000800 */
[----:B------:R3:W0:Y:S01]  /*42d0*/  F2I.U32.TRUNC.NTZ R14, R6 ;  /* 0x00000006000e7305 */ /* 0x000622000020f000 */
[-CC-:B--2---:R-:W-:Y:S02]  /*42e0*/  SHF.R.U64 R13, R10, R8.reuse, R3.reuse ;  /* 0x000000080a0d7219 */ /* 0x184fe40000001203 */
[----:B------:R-:W-:-:S04]  /*42f0*/  SHF.R.U32.HI R0, RZ, R8, R3 ;  /* 0x00000008ff007219 */ /* 0x000fc80000011603 */
[----:B------:R-:W2:Y:S01]  /*4300*/  LDC R24, c[0x0][0x648] ;  /* 0x00019200ff187b82 */ /* 0x000ea20000000800 */
[-CC-:B----4-:R-:W-:Y:S02]  /*4310*/  SHF.R.U64 R15, R13, R11.reuse, R0.reuse ;  /* 0x0000000b0d0f7219 */ /* 0x190fe40000001200 */
[----:B------:R-:W-:-:S03]  /*4320*/  SHF.R.U32.HI R5, RZ, R11, R0 ;  /* 0x0000000bff057219 */ /* 0x000fc60000011600 */
[----:B------:R-:W-:Y:S02]  /*4330*/  IMAD.MOV.U32 R4, RZ, RZ, R15 ;  /* 0x000000ffff047224 */ /* 0x000fe400078e000f */
[----:B------:R-:W4:Y:S01]  /*4340*/  LDC R28, c[0x0][0x638] ;  /* 0x00018e00ff1c7b82 */ /* 0x000f220000000800 */
[----:B0-----:R-:W-:-:S07]  /*4350*/  IMAD R25, R9, R7, R12 ;  /* 0x0000000709197224 */ /* 0x001fce00078e020c */
[----:B------:R-:W0:Y:S08]  /*4360*/  LDC R29, c[0x0][0x610] ;  /* 0x00018400ff1d7b82 */ /* 0x000e300000000800 */
[----:B------:R-:W0:Y:S01]  /*4370*/  LDC R30, c[0x0][0x600] ;  /* 0x00018000ff1e7b82 */ /* 0x000e220000000800 */
[----:B-123--:R-:W-:Y:S05]  /*4380*/  @!P0 BRA `(.L_x_104) ;  /* 0x0000000000288947 */ /* 0x00efea0003800000 */
[----:B------:R-:W1:Y:S02]  /*4390*/  LDC R0, c[0x0][0x64c] ;  /* 0x00019300ff007b82 */ /* 0x000e640000000800 */
[----:B-1----:R-:W-:-:S05]  /*43a0*/  IADD3 R3, P0, R15, R0, RZ ;  /* 0x000000000f037210 */ /* 0x002fca0007f1e0ff */
        /* <DEDUP_REMOVED lines=8> */
.L_x_104:
[----:B------:R-:W-:Y:S01]  /*4430*/  ISETP.NE.AND P0, PT, R2, 0x1, PT ;  /* 0x000000010200780c */ /* 0x000fe20003f05270 */
[----:B------:R-:W-:Y:S01]  /*4440*/  IMAD.MOV R14, RZ, RZ, -R14 ;  /* 0x000000ffff0e7224 */ /* 0x000fe200078e0a0e */
[----:B------:R-:W-:Y:S02]  /*4450*/  SHF.R.U64 R0, R4, R24, R5 ;  /* 0x0000001804007219 */ /* 0x000fe40000001205 */
[----:B------:R-:W-:Y:S02]  /*4460*/  LOP3.LUT R3, R13, R64, RZ, 0xc0, !PT ;  /* 0x000000400d037212 */ /* 0x000fe400078ec0ff */
[----:B------:R-:W-:Y:S01]  /*4470*/  LOP3.LUT R10, R10, R63, RZ, 0xc0, !PT ;  /* 0x0000003f0a0a7212 */ /* 0x000fe200078ec0ff */
[----:B------:R-:W-:Y:S02]  /*4480*/  IMAD.MOV R4, RZ, RZ, -R0 ;  /* 0x000000ffff047224 */ /* 0x000fe400078e0a00 */
[----:B------:R-:W-:Y:S02]  /*4490*/  IMAD R0, R60, R0, R3 ;  /* 0x000000003c007224 */ /* 0x000fe400078e0203 */
[----:B----4-:R-:W-:-:S02]  /*44a0*/  IMAD R3, R4, R28, R15 ;  /* 0x0000001c04037224 */ /* 0x010fc400078e020f */
[----:B------:R-:W-:Y:S02]  /*44b0*/  @P0 IMAD R25, R21, R14, R20 ;  /* 0x0000000e15190224 */ /* 0x000fe400078e0214 */
[----:B0-----:R-:W-:Y:S02]  /*44c0*/  IMAD R5, R3, R30, R10 ;  /* 0x0000001e03057224 */ /* 0x001fe400078e020a */
[----:B------:R-:W-:Y:S02]  /*44d0*/  IMAD R0, R0, R29, R25 ;  /* 0x0000001d00007224 */ /* 0x000fe400078e0219 */
[----:B------:R-:W-:-:S03]  /*44e0*/  IMAD.MOV.U32 R4, RZ, RZ, 0x1 ;  /* 0x00000001ff047424 */ /* 0x000fc600078e00ff */
[----:B------:R-:W-:Y:S02]  /*44f0*/  SEL R68, R5, R0, !P0 ;  /* 0x0000000005447207 */ /* 0x000fe40004000000 */
[----:B------:R-:W-:Y:S02]  /*4500*/  PRMT R3, R4, 0x7610, R3 ;  /* 0x0000761004037816 */ /* 0x000fe40000000003 */
[----:B------:R-:W-:-:S07]  /*4510*/  SEL R0, R0, R5, !P0 ;  /* 0x0000000500007207 */ /* 0x000fce0004000000 */
.L_x_102:
[----:B------:R-:W-:Y:S01]  /*4520*/  UIMAD.WIDE.U32 UR4, UR41, -0x45306eb3, URZ ;  /* 0xbacf914d290478a5 */ /* 0x000fe2000f8e003f */
[----:B------:R-:W-:Y:S01]  /*4530*/  LOP3.LUT P0, RZ, R3, 0xff, RZ, 0xc0, !PT ;  /* 0x000000ff03ff7812 */ /* 0x000fe2000780c0ff */
[----:B------:R-:W-:Y:S02]  /*4540*/  IMAD.MOV.U32 R69, RZ, RZ, R0 ;  /* 0x000000ffff457224 */ /* 0x000fe400078e0000 */
[----:B------:R-:W-:-:S04]  /*4550*/  UIADD3 UR4, UR41, -UR5, URZ ;  /* 0x8000000529047290 */ /* 0x000fc8000fffe03f */
[----:B------:R-:W-:-:S04]  /*4560*/  ULEA.HI UR4, UR4, UR5, URZ, 0x1f ;  /* 0x0000000504047291 */ /* 0x000fc8000f8ff83f */
[----:B------:R-:W-:-:S04]  /*4570*/  USHF.R.U32.HI UR4, URZ, 0x5, UR4 ;  /* 0x000000053f047899 */ /* 0x000fc80008011604 */
[----:B------:R-:W-:Y:S01]  /*4580*/  UIMAD UR41, UR4, -0x25, UR41 ;  /* 0xffffffdb042978a4 */ /* 0x000fe2000f8e0229 */
[----:B------:R-:W-:Y:S11]  /*4590*/  @P0 BRA `(.L_x_105) ;  /* 0xffffffd000bc0947 */ /* 0x000ff6000383ffff */
[----:B------:R-:W-:Y:S05]  /*45a0*/  EXIT ;  /* 0x000000000000794d */ /* 0x000fea0003800000 */
.L_x_8:
        /* <DEDUP_REMOVED lines=26> */
.L_x_107:
[----:B------:R-:W0:Y:S01]  /*4750*/  LDC.64 R30, c[0x0][0x640] ;  /* 0x00019000ff1e7b82 */ /* 0x000e220000000a00 */
[-CC-:B------:R-:W-:Y:S01]  /*4760*/  SHF.R.U64 R22, R14, R8.reuse, R15.reuse ;  /* 0x000000080e167219 */ /* 0x180fe2000000120f */
[----:B------:R-:W-:Y:S01]  /*4770*/  IMAD.MOV.U32 R27, RZ, RZ, 0x1 ;  /* 0x00000001ff1b7424 */ /* 0x000fe200078e00ff */
[----:B------:R-:W-:Y:S02]  /*4780*/  SHF.R.U32.HI R7, RZ, R8, R15 ;  /* 0x00000008ff077219 */ /* 0x000fe4000001160f */
[----:B------:R-:W-:-:S03]  /*4790*/  IADD3 R13, P0, RZ, -R22, RZ ;  /* 0x80000016ff0d7210 */ /* 0x000fc60007f1e0ff */
[----:B------:R-:W1:Y:S02]  /*47a0*/  LDC R12, c[0x0][0x618] ;  /* 0x00018600ff0c7b82 */ /* 0x000e640000000800 */
[----:B------:R-:W-:Y:S02]  /*47b0*/  IMAD.X R7, RZ, RZ, ~R7, P0 ;  /* 0x000000ffff077224 */ /* 0x000fe400000e0e07 */
[----:B------:R-:W-:-:S04]  /*47c0*/  IMAD.WIDE.U32 R10, R13, R24, R16 ;  /* 0x000000180d0a7225 */ /* 0x000fc800078e0010 */
[----:B------:R-:W2:Y:S01]  /*47d0*/  LDC R14, c[0x0][0x608] ;  /* 0x00018200ff0e7b82 */ /* 0x000ea20000000800 */
[----:B------:R-:W-:-:S04]  /*47e0*/  IMAD R8, R7, R24, RZ ;  /* 0x0000001807087224 */ /* 0x000fc800078e02ff */
[----:B------:R-:W-:-:S03]  /*47f0*/  IMAD R7, R13, R25, R8 ;  /* 0x000000190d077224 */ /* 0x000fc600078e0208 */
[----:B------:R-:W3:Y:S01]  /*4800*/  LDC R28, c[0x0][0x658] ;  /* 0x00019600ff1c7b82 */ /* 0x000ee20000000800 */
[----:B------:R-:W-:Y:S01]  /*4810*/  IMAD.IADD R7, R11, 0x1, R7 ;  /* 0x000000010b077824 */ /* 0x000fe200078e0207 */
[----:B0-----:R-:W-:Y:S01]  /*4820*/  ISETP.NE.U32.AND P0, PT, R30, RZ, PT ;  /* 0x000000ff1e00720c */ /* 0x001fe20003f05070 */
[----:B------:R-:W-:-:S03]  /*4830*/  IMAD.MOV.U32 R11, RZ, RZ, -0x1 ;  /* 0xffffffffff0b7424 */ /* 0x000fc600078e00ff */
        /* <DEDUP_REMOVED lines=8> */
[-C--:B---3--:R-:W-:Y:S02]  /*48c0*/  SHF.L.U32 R10, R11, R28.reuse, RZ ;  /* 0x0000001c0b0a7219 */ /* 0x088fe400000006ff */
[--C-:B------:R-:W-:Y:S02]  /*48d0*/  SHF.R.U64 R26, R24, R28, R7.reuse ;  /* 0x0000001c181a7219 */ /* 0x100fe40000001207 */
[----:B------:R-:W-:Y:S02]  /*48e0*/  LOP3.LUT R29, RZ, R10, RZ, 0x33, !PT ;  /* 0x0000000aff1d7212 */ /* 0x000fe400078e33ff */
[----:B------:R-:W-:Y:S01]  /*48f0*/  SHF.R.U32.HI R11, RZ, R28, R7 ;  /* 0x0000001cff0b7219 */ /* 0x000fe20000011607 */
[----:B------:R-:W3:Y:S01]  /*4900*/  LDC R32, c[0x0][0x610] ;  /* 0x00018400ff207b82 */ /* 0x000ee20000000800 */
[----:B------:R-:W-:Y:S01]  /*4910*/  IMAD.MOV.U32 R10, RZ, RZ, R26 ;  /* 0x000000ffff0a7224 */ /* 0x000fe200078e001a */
[----:B------:R-:W-:Y:S06]  /*4920*/  @!P0 BRA `(.L_x_108) ;  /* 0x0000000000288947 */ /* 0x000fec0003800000 */
        /* <DEDUP_REMOVED lines=10> */
.L_x_108:
[----:B------:R-:W-:Y:S02]  /*49d0*/  ISETP.NE.AND P0, PT, R2, 0x1, PT ;  /* 0x000000010200780c */ /* 0x000fe40003f05270 */
[----:B-1----:R-:W-:Y:S01]  /*49e0*/  SHF.R.U64 R8, R10, R8, R11 ;  /* 0x000000080a087219 */ /* 0x002fe2000000120b */
[----:B0-----:R-:W-:Y:S01]  /*49f0*/  VIADD R11, R21, 0xffffffff ;  /* 0xffffffff150b7836 */ /* 0x001fe20000000000 */
[----:B------:R-:W-:Y:S02]  /*4a00*/  SHF.L.U32 R27, R27, R28, RZ ;  /* 0x0000001c1b1b7219 */ /* 0x000fe400000006ff */
[----:B------:R-:W-:Y:S01]  /*4a10*/  LOP3.LUT R5, R24, R29, RZ, 0xc0, !PT ;  /* 0x0000001d18057212 */ /* 0x000fe200078ec0ff */
[----:B------:R-:W-:-:S04]  /*4a20*/  IMAD.MOV R7, RZ, RZ, -R8 ;  /* 0x000000ffff077224 */ /* 0x000fc800078e0a08 */
[----:B------:R-:W-:Y:S02]  /*4a30*/  IMAD R5, R27, R8, R5 ;  /* 0x000000081b057224 */ /* 0x000fe400078e0205 */
[----:B------:R-:W-:Y:S01]  /*4a40*/  @P0 IMAD R6, R9, R23, R4 ;  /* 0x0000001709060224 */ /* 0x000fe200078e0204 */
[----:B------:R-:W-:Y:S01]  /*4a50*/  LOP3.LUT R9, R20, R11, RZ, 0xc0, !PT ;  /* 0x0000000b14097212 */ /* 0x000fe200078ec0ff */
[----:B--2---:R-:W-:Y:S02]  /*4a60*/  IMAD R4, R7, R25, R26 ;  /* 0x0000001907047224 */ /* 0x004fe400078e021a */
[----:B---3--:R-:W-:Y:S02]  /*4a70*/  IMAD R6, R5, R32, R6 ;  /* 0x0000002005067224 */ /* 0x008fe400078e0206 */
[----:B------:R-:W-:Y:S02]  /*4a80*/  IMAD R5, R4, R21, R9 ;  /* 0x0000001504057224 */ /* 0x000fe400078e0209 */
[----:B------:R-:W-:-:S02]  /*4a90*/  IMAD.MOV.U32 R8, RZ, RZ, 0x1 ;  /* 0x00000001ff087424 */ /* 0x000fc400078e00ff */
[----:B------:R-:W-:Y:S01]  /*4aa0*/  IMAD.MOV.U32 R7, RZ, RZ, R22 ;  /* 0x000000ffff077224 */ /* 0x000fe200078e0016 */
[----:B------:R-:W-:Y:S02]  /*4ab0*/  SEL R21, R5, R6, !P0 ;  /* 0x0000000605157207 */ /* 0x000fe40004000000 */
[----:B------:R-:W-:-:S07]  /*4ac0*/  SEL R20, R6, R5, !P0 ;  /* 0x0000000506147207 */ /* 0x000fce0004000000 */
.L_x_106:
[----:B------:R-:W-:-:S08]  /*4ad0*/  NOP ;  /* 0x0000000000007918 */ /* 0x000fd00000000000 */
[----:B------:R-:W0:-:S00]  /*4ae0*/  USETMAXREG.DEALLOC.CTAPOOL 0x28 ;  /* 0x00000028000079c8 */ /* 0x000e0000080e0500 */
[----:B0-----:R-:W-:-:S13]  /*4af0*/  ISETP.NE.AND P0, PT, R3, RZ, PT ;  /* 0x000000ff0300720c */ /* 0x001fda0003f05270 */
[----:B------:R-:W-:Y:S05]  /*4b00*/  @P0 EXIT ;  /* 0x000000000000094d */ /* 0x000fea0003800000 */
[----:B------:R-:W-:Y:S01]  /*4b10*/  LOP3.LUT P0, RZ, R8, 0xff, RZ, 0xc0, !PT ;  /* 0x000000ff08ff7812 */ /* 0x000fe2000780c0ff */
[----:B------:R-:W-:Y:S02]  /*4b20*/  IMAD.MOV.U32 R3, RZ, RZ, 0x1 ;  /* 0x00000001ff037424 */ /* 0x000fe400078e00ff */
[----:B------:R-:W-:-:S10]  /*4b30*/  IMAD.MOV.U32 R8, RZ, RZ, RZ ;  /* 0x000000ffff087224 */ /* 0x000fd400078e00ff */
[----:B------:R-:W-:Y:S05]  /*4b40*/  @!P0 BRA `(.L_x_109) ;  /* 0x0000000c00348947 */ /* 0x000fea0003800000 */
[----:B------:R-:W0:Y:S01]  /*4b50*/  LDC R3, c[0x0][0x28c] ;  /* 0x0000a300ff037b82 */ /* 0x000e220000000800 */
[----:B------:R-:W1:Y:S01]  /*4b60*/  S2R R12, SR_CgaCtaId ;  /* 0x00000000000c7919 */ /* 0x000e620000008800 */
[----:B------:R-:W-:Y:S01]  /*4b70*/  ULDC UR5, c[0x0][0x658] ;  /* 0x0001960000057ab9 */ /* 0x000fe20000000800 */
[----:B------:R-:W-:Y:S01]  /*4b80*/  UMOV UR6, 0xffffffff ;  /* 0xffffffff00067882 */ /* 0x000fe20000000000 */
[----:B------:R-:W-:Y:S01]  /*4b90*/  BSSY B0, `(.L_x_109) ;  /* 0x00000c8000007945 */ /* 0x000fe20003800000 */
[----:B------:R-:W-:Y:S01]  /*4ba0*/  USHF.L.U32 UR6, UR6, UR5, URZ ;  /* 0x0000000506067299 */ /* 0x000fe2000800063f */
[----:B------:R-:W-:Y:S01]  /*4bb0*/  IMAD.MOV.U32 R10, RZ, RZ, 0x1 ;  /* 0x00000001ff0a7424 */ /* 0x000fe200078e00ff */
[----:B------:R-:W-:Y:S01]  /*4bc0*/  LOP3.LUT R9, R18, 0x2, RZ, 0xfc, !PT ;  /* 0x0000000212097812 */ /* 0x000fe200078efcff */
[----:B------:R-:W-:Y:S01]  /*4bd0*/  IMAD.MOV.U32 R8, RZ, RZ, RZ ;  /* 0x000000ffff087224 */ /* 0x000fe200078e00ff */
[----:B------:R-:W-:Y:S01]  /*4be0*/  ULDC UR4, c[0x0][0x600] ;  /* 0x0001800000047ab9 */ /* 0x000fe20000000800 */
[----:B------:R-:W-:Y:S01]  /*4bf0*/  UMOV UR7, 0x1 ;  /* 0x0000000100077882 */ /* 0x000fe20000000000 */
[----:B------:R-:W-:-:S02]  /*4c00*/  UIADD3 UR15, UR4, -0x1, URZ ;  /* 0xffffffff040f7890 */ /* 0x000fc4000fffe03f */
[----:B------:R-:W-:Y:S02]  /*4c10*/  USHF.L.U32 UR17, UR7, UR5, URZ ;  /* 0x0000000507117299 */ /* 0x000fe4000800063f */
[----:B------:R-:W-:Y:S01]  /*4c20*/  ULOP3.LUT UR16, URZ, UR6, URZ, 0x33, !UPT ;  /* 0x000000063f107292 */ /* 0x000fe2000f8e333f */
[----:B------:R-:W-:Y:S01]  /*4c30*/  ULDC.64 UR20, c[0x0][0x198] ;  /* 0x0000660000147ab9 */ /* 0x000fe20000000a00 */
[----:B0-----:R-:W-:-:S05]  /*4c40*/  VIADD R3, R3, 0x1f ;  /* 0x0000001f03037836 */ /* 0x001fca0000000000 */
[----:B------:R-:W-:-:S04]  /*4c50*/  SHF.R.S32.HI R4, RZ, 0x1f, R3 ;  /* 0x0000001fff047819 */ /* 0x000fc80000011403 */
[----:B------:R-:W-:Y:S01]  /*4c60*/  LEA.HI R11, R4, R3, RZ, 0x5 ;  /* 0x00000003040b7211 */ /* 0x000fe200078f28ff */
[C---:B-1----:R-:W-:Y:S02]  /*4c70*/  IMAD.SHL.U32 R4, R12.reuse, 0x400, RZ ;  /* 0x000004000c047824 */ /* 0x042fe400078e00ff */
[----:B------:R-:W-:Y:S01]  /*4c80*/  IMAD.SHL.U32 R12, R12, 0x20, RZ ;  /* 0x000000200c0c7824 */ /* 0x000fe200078e00ff */
[----:B------:R-:W-:Y:S01]  /*4c90*/  SHF.R.S32.HI R11, RZ, 0x5, R11 ;  /* 0x00000005ff0b7819 */ /* 0x000fe2000001140b */
[----:B------:R-:W-:Y:S01]  /*4ca0*/  IMAD.MOV.U32 R3, RZ, RZ, 0x1 ;  /* 0x00000001ff037424 */ /* 0x000fe200078e00ff */
[----:B------:R-:W-:Y:S02]  /*4cb0*/  LOP3.LUT R4, R4, 0x400, RZ, 0xc0, !PT ;  /* 0x0000040004047812 */ /* 0x000fe400078ec0ff */
[----:B------:R-:W-:Y:S01]  /*4cc0*/  LOP3.LUT R12, R12, 0x20, RZ, 0xc0, !PT ;  /* 0x000000200c0c7812 */ /* 0x000fe200078ec0ff */
[----:B------:R-:W-:Y:S01]  /*4cd0*/  VIADD R19, R11, 0x1 ;  /* 0x000000010b137836 */ /* 0x000fe20000000000 */
[----:B------:R-:W-:-:S07]  /*4ce0*/  LOP3.LUT R13, R4, 0x25300, RZ, 0xfc, !PT ;  /* 0x00025300040d7812 */ /* 0x000fce00078efcff */
.L_x_120:
[----:B------:R-:W-:-:S03]  /*4cf0*/  UMOV UR4, 0xffffffff ;  /* 0xffffffff00047882 */ /* 0x000fc60000000000 */
[----:B------:R-:W-:Y:S05]  /*4d00*/  BRA.DIV UR4, `(.L_x_110) ;  /* 0x0000002204507947 */ /* 0x000fea000b800000 */
[----:B------:R-:W-:-:S13]  /*4d10*/  ELECT P6, URZ, PT ;  /* 0x00000000003f782f */ /* 0x000fda00038c0000 */
.L_x_164:
[----:B------:R-:W0:Y:S01]  /*4d20*/  LDC R4, c[0x0][0x28c] ;  /* 0x0000a300ff047b82 */ /* 0x000e220000000800 */
[----:B------:R-:W-:Y:S01]  /*4d30*/  BSSY B1, `(.L_x_111) ;  /* 0x0000038000017945 */ /* 0x000fe20003800000 */
[----:B0-----:R-:W-:-:S13]  /*4d40*/  ISETP.LT.OR P6, PT, R4, 0x1, !P6 ;  /* 0x000000010400780c */ /* 0x001fda00077c1670 */
[----:B------:R-:W-:Y:S05]  /*4d50*/  @P6 BRA `(.L_x_112) ;  /* 0x0000000000d46947 */ /* 0x000fea0003800000 */
[----:B------:R-:W-:Y:S02]  /*4d60*/  IMAD R21, R21, 0x40, R12 ;  /* 0x0000004015157824 */ /* 0x000fe400078e020c */
[----:B------:R-:W-:Y:S02]  /*4d70*/  IMAD.SHL.U32 R20, R20, 0x80, RZ ;  /* 0x0000008014147824 */ /* 0x000fe400078e00ff */
[----:B------:R-:W-:Y:S02]  /*4d80*/  IMAD.MOV.U32 R22, RZ, RZ, RZ ;  /* 0x000000ffff167224 */ /* 0x000fe400078e00ff */
[----:B------:R-:W-:Y:S02]  /*4d90*/  IMAD.MOV.U32 R4, RZ, RZ, R19 ;  /* 0x000000ffff047224 */ /* 0x000fe400078e0013 */
[----:B------:R-:W-:Y:S02]  /*4da0*/  IMAD.MOV.U32 R5, RZ, RZ, R3 ;  /* 0x000000ffff057224 */ /* 0x000fe400078e0003 */
[----:B------:R-:W-:-:S07]  /*4db0*/  IMAD.MOV.U32 R6, RZ, RZ, R8 ;  /* 0x000000ffff067224 */ /* 0x000fce00078e0008 */
.L_x_115:
[----:B------:R-:W0:Y:S01]  /*4dc0*/  S2R R15, SR_CgaCtaId ;  /* 0x00000000000f7919 */ /* 0x000e220000008800 */
[----:B------:R-:W-:Y:S02]  /*4dd0*/  MOV R14, 0x400 ;  /* 0x00000400000e7802 */ /* 0x000fe40000000f00 */
[----:B------:R-:W-:Y:S02]  /*4de0*/  ISETP.NE.AND P1, PT, R0, RZ, PT ;  /* 0x000000ff0000720c */ /* 0x000fe40003f25270 */
[----:B0-----:R-:W-:Y:S02]  /*4df0*/  LEA R25, R15, R14, 0x18 ;  /* 0x0000000e0f197211 */ /* 0x001fe400078ec0ff */
[----:B------:R-:W-:-:S09]  /*4e00*/  SHF.L.U32 R14, R5, 0x1f, RZ ;  /* 0x0000001f050e7819 */ /* 0x000fd200000006ff */
[----:B------:R-:W0:Y:S01]  /*4e10*/  @!P1 LDC R15, c[0x0][0x500] ;  /* 0x00014000ff0f9b82 */ /* 0x000e220000000800 */
[----:B------:R-:W-:-:S04]  /*4e20*/  IMAD R23, R6, 0x8, R25 ;  /* 0x0000000806177824 */ /* 0x000fc800078e0219 */
[----:B------:R-:W1:Y:S02]  /*4e30*/  SYNCS.PHASECHK.TRANS64.TRYWAIT P0, [R23+URZ+0x128], R14 ;  /* 0x0001280e170075a7 */ /* 0x000e64000800017f */
[----:B-1----:R-:W-:Y:S05]  /*4e40*/  @!P0 BRA `(.L_x_113) ;  /* 0x0000002000208947 */ /* 0x002fea0003800000 */
.L_x_165:
[----:B-1----:R-:W-:Y:S01]  /*4e50*/  PRMT R14, R9, 0x9910, RZ ;  /* 0x00009910090e7816 */ /* 0x002fe200000000ff */
[----:B0-----:R0:W-:Y:S03]  /*4e60*/  @!P1 SYNCS.ARRIVE.TRANS64 RZ, [R23+URZ], R15 ;  /* 0x0000000f17ff99a7 */ /* 0x0011e6000800003f */
[----:B------:R-:W-:-:S13]  /*4e70*/  ISETP.NE.AND P0, PT, R14, 0x2, PT ;  /* 0x000000020e00780c */ /* 0x000fda0003f05270 */
[----:B0-----:R-:W-:Y:S05]  /*4e80*/  @P0 BRA `(.L_x_114) ;  /* 0x0000000000040947 */ /* 0x001fea0003800000 */
[----:B------:R-:W-:Y:S01]  /*4e90*/  BPT.TRAP 0x1 ;  /* 0x000000040000795c */ /* 0x000fe20000300000 */
.L_x_114:
[----:B------:R-:W-:Y:S01]  /*4ea0*/  R2UR UR13, R25 ;  /* 0x00000000190d72ca */ /* 0x000fe200000e0000 */
[C---:B------:R-:W-:Y:S01]  /*4eb0*/  IMAD R25, R6.reuse, 0x1000, R25 ;  /* 0x0000100006197824 */ /* 0x040fe200078e0219 */
[----:B------:R-:W-:Y:S01]  /*4ec0*/  R2UR UR9, R23 ;  /* 0x00000000170972ca */ /* 0x000fe200000e0000 */
[----:B------:R-:W-:Y:S01]  /*4ed0*/  IMAD R14, R6, 0x800, R13 ;  /* 0x00000800060e7824 */ /* 0x000fe200078e020d */
[----:B------:R-:W-:Y:S01]  /*4ee0*/  UIADD3 UR4, UP0, UR20, 0xf0, URZ ;  /* 0x000000f014047890 */ /* 0x000fe2000ff1e03f */
[----:B------:R-:W-:Y:S01]  /*4ef0*/  VIADD R4, R4, 0xffffffff ;  /* 0xffffffff04047836 */ /* 0x000fe20000000000 */
[----:B------:R-:W-:Y:S01]  /*4f00*/  R2UR UR5, R25 ;  /* 0x00000000190572ca */ /* 0x000fe200000e0000 */
[----:B------:R-:W-:Y:S01]  /*4f10*/  UIADD3 UR22, UP1, UR20, 0x1f0, URZ ;  /* 0x000001f014167890 */ /* 0x000fe2000ff3e03f */
[----:B------:R-:W-:Y:S01]  /*4f20*/  R2UR UR8, R14 ;  /* 0x000000000e0872ca */ /* 0x000fe200000e0000 */
[----:B------:R-:W-:Y:S01]  /*4f30*/  VIADD R6, R6, 0x1 ;  /* 0x0000000106067836 */ /* 0x000fe20000000000 */
[----:B------:R-:W-:Y:S01]  /*4f40*/  R2UR UR11, R20 ;  /* 0x00000000140b72ca */ /* 0x000fe200000e0000 */
[----:B------:R-:W-:Y:S01]  /*4f50*/  UIADD3.X UR23, URZ, UR21, URZ, UP1, !UPT ;  /* 0x000000153f177290 */ /* 0x000fe20008ffe43f */
[----:B------:R-:W-:Y:S01]  /*4f60*/  R2UR UR10, R22 ;  /* 0x00000000160a72ca */ /* 0x000fe200000e0000 */
[----:B------:R-:W-:Y:S01]  /*4f70*/  UMOV UR6, 0x0 ;  /* 0x0000000000067882 */ /* 0x000fe20000000000 */
[----:B------:R-:W-:Y:S01]  /*4f80*/  R2UR UR12, R7 ;  /* 0x00000000070c72ca */ /* 0x000fe200000e0000 */
[----:B------:R-:W-:Y:S01]  /*4f90*/  UMOV UR7, 0x10000000 ;  /* 0x1000000000077882 */ /* 0x000fe20000000000 */
[----:B------:R-:W-:Y:S01]  /*4fa0*/  R2UR UR18, R21 ;  /* 0x00000000151272ca */ /* 0x000fe200000e0000 */
[----:B------:R-:W-:Y:S01]  /*4fb0*/  UMOV UR19, 0x30000 ;  /* 0x0003000000137882 */ /* 0x000fe20000000000 */
[----:B------:R-:W-:Y:S01]  /*4fc0*/  ISETP.GT.AND P1, PT, R4, 0x1, PT ;  /* 0x000000010400780c */ /* 0x000fe20003f24270 */
[----:B------:R-:W-:Y:S01]  /*4fd0*/  UIADD3 UR14, UR5, 0x300, URZ ;  /* 0x00000300050e7890 */ /* 0x000fe2000fffe03f */
[----:B------:R-:W-:Y:S01]  /*4fe0*/  ISETP.NE.AND P0, PT, R6, 0x25, PT ;  /* 0x000000250600780c */ /* 0x000fe20003f05270 */
[----:B------:R-:W-:Y:S01]  /*4ff0*/  UIADD3.X UR5, URZ, UR21, URZ, UP0, !UPT ;  /* 0x000000153f057290 */ /* 0x000fe200087fe43f */
[----:B------:R-:W-:Y:S01]  /*5000*/  VIADD R22, R22, 0x20 ;  /* 0x0000002016167836 */ /* 0x000fe20000000000 */
[----:B------:R-:W-:Y:S01]  /*5010*/  UIADD3 UR13, UR13, UR8, URZ ;  /* 0x000000080d0d7290 */ /* 0x000fe2000fffe03f */
[----:B------:R-:W-:-:S02]  /*5020*/  SEL R14, RZ, 0x1, P0 ;  /* 0x00000001ff0e7807 */ /* 0x000fc40000000000 */
[----:B------:R-:W-:Y:S01]  /*5030*/  UMOV UR8, UR14 ;  /* 0x0000000e00087c82 */ /* 0x000fe20008000000 */
[----:B------:R-:W-:Y:S02]  /*5040*/  SEL R6, R6, RZ, P0 ;  /* 0x000000ff06067207 */ /* 0x000fe40000000000 */
[----:B------:R-:W-:Y:S01]  /*5050*/  LOP3.LUT R5, R5, R14, RZ, 0x3c, !PT ;  /* 0x0000000e05057212 */ /* 0x000fe200078e3cff */
[----:B------:R0:W-:Y:S02]  /*5060*/  UTMALDG.3D [UR8], [UR4], desc[UR6] ;  /* 0x00000608040075b4 */ /* 0x0001e40008011000 */
[----:B0-----:R-:W-:Y:S01]  /*5070*/  UMOV UR11, UR18 ;  /* 0x00000012000b7c82 */ /* 0x001fe20008000000 */
[----:B------:R-:W-:Y:S02]  /*5080*/  UMOV UR8, UR13 ;  /* 0x0000000d00087c82 */ /* 0x000fe40008000000 */
[----:B------:R0:W-:Y:S02]  /*5090*/  UTMALDG.3D.MULTICAST [UR8], [UR22], UR19, desc[UR6] ;  /* 0x00000608160073b4 */ /* 0x0001e40008011813 */
[----:B0-----:R-:W-:Y:S05]  /*50a0*/  @P1 BRA `(.L_x_115) ;  /* 0xfffffffc00441947 */ /* 0x001fea000383ffff */
.L_x_112:
[----:B------:R-:W-:Y:S05]  /*50b0*/  BSYNC B1 ;  /* 0x0000000000017941 */ /* 0x000fea0003800000 */
.L_x_111:
[----:B------:R-:W-:Y:S01]  /*50c0*/  LOP3.LUT P1, RZ, R10, 0xff, RZ, 0xc0, !PT ;  /* 0x000000ff0aff7812 */ /* 0x000fe2000782c0ff */
[C---:B------:R-:W-:Y:S01]  /*50d0*/  IMAD.IADD R15, R11.reuse, 0x1, R8 ;  /* 0x000000010b0f7824 */ /* 0x040fe200078e0208 */
[----:B------:R-:W-:Y:S01]  /*50e0*/  ULDC.64 UR4, c[0x0][0x650] ;  /* 0x0001940000047ab9 */ /* 0x000fe20000000a00 */
[----:B------:R-:W-:Y:S01]  /*50f0*/  ISETP.GE.U32.AND P2, PT, R11, 0x25, PT ;  /* 0x000000250b00780c */ /* 0x000fe20003f46070 */
[----:B------:R-:W-:Y:S01]  /*5100*/  BSSY B1, `(.L_x_116) ;  /* 0x000006e000017945 */ /* 0x000fe20003800000 */
[C---:B------:R-:W-:Y:S01]  /*5110*/  IMAD.WIDE.U32 R4, R15.reuse, -0x45306eb3, RZ ;  /* 0xbacf914d0f047825 */ /* 0x040fe200078e00ff */
[----:B------:R-:W-:Y:S02]  /*5120*/  ISETP.GT.U32.AND P0, PT, R15, 0x24, PT ;  /* 0x000000240f00780c */ /* 0x000fe40003f04070 */
[----:B------:R-:W-:Y:S01]  /*5130*/  PRMT R10, RZ, 0x7610, R10 ;  /* 0x00007610ff0a7816 */ /* 0x000fe2000000000a */
[----:B------:R-:W-:Y:S01]  /*5140*/  IMAD.MOV.U32 R20, RZ, RZ, -0x1 ;  /* 0xffffffffff147424 */ /* 0x000fe200078e00ff */
[----:B------:R-:W-:Y:S01]  /*5150*/  ISETP.LT.U32.AND P0, PT, R11, 0x25, P0 ;  /* 0x000000250b00780c */ /* 0x000fe20000701070 */
[----:B------:R-:W-:-:S02]  /*5160*/  IMAD.MOV.U32 R21, RZ, RZ, -0x1 ;  /* 0xffffffffff157424 */ /* 0x000fc400078e00ff */
[----:B------:R-:W0:Y:S01]  /*5170*/  @P1 S2R R7, SR_CgaCtaId ;  /* 0x0000000000071919 */ /* 0x000e220000008800 */
[----:B------:R-:W-:Y:S02]  /*5180*/  SEL R4, RZ, 0x1, !P0 ;  /* 0x00000001ff047807 */ /* 0x000fe40004000000 */
[----:B------:R-:W-:Y:S02]  /*5190*/  IADD3 R16, P0, R16, UR36, RZ ;  /* 0x0000002410107c10 */ /* 0x000fe4000ff1e0ff */
[----:B------:R-:W-:Y:S02]  /*51a0*/  @P1 MOV R6, 0x400 ;  /* 0x0000040000061802 */ /* 0x000fe40000000f00 */
[----:B------:R-:W-:Y:S02]  /*51b0*/  IADD3.X R17, R17, UR42, RZ, P0, !PT ;  /* 0x0000002a11117c10 */ /* 0x000fe400087fe4ff */
[----:B------:R-:W-:Y:S02]  /*51c0*/  ISETP.GE.U32.AND P0, PT, R16, UR4, PT ;  /* 0x0000000410007c0c */ /* 0x000fe4000bf06070 */
[----:B------:R-:W-:-:S02]  /*51d0*/  LOP3.LUT R3, R3, R4, RZ, 0x3c, !PT ;  /* 0x0000000403037212 */ /* 0x000fc400078e3cff */
[----:B------:R-:W-:Y:S02]  /*51e0*/  ISETP.GE.U32.AND.EX P0, PT, R17, UR5, PT, P0 ;  /* 0x0000000511007c0c */ /* 0x000fe4000bf06100 */
[----:B------:R-:W-:Y:S02]  /*51f0*/  PRMT R4, RZ, 0x7610, R4 ;  /* 0x00007610ff047816 */ /* 0x000fe40000000004 */
[----:B0-----:R-:W-:Y:S01]  /*5200*/  @P1 LEA R6, R7, R6, 0x18 ;  /* 0x0000000607061211 */ /* 0x001fe200078ec0ff */
[----:B------:R-:W-:-:S03]  /*5210*/  IMAD.IADD R7, R15, 0x1, -R5 ;  /* 0x000000010f077824 */ /* 0x000fc600078e0a05 */
[----:B------:R0:W-:Y:S02]  /*5220*/  @P1 SYNCS.ARRIVE.TRANS64.A1T0 RZ, [R6+URZ+0x268], RZ ;  /* 0x000268ff06ff19a7 */ /* 0x0001e4000810003f */
[----:B------:R-:W-:-:S04]  /*5230*/  LEA.HI R7, R7, R5, RZ, 0x1f ;  /* 0x0000000507077211 */ /* 0x000fc800078ff8ff */
[----:B------:R-:W-:Y:S01]  /*5240*/  SHF.R.U32.HI R8, RZ, 0x5, R7 ;  /* 0x00000005ff087819 */ /* 0x000fe20000011607 */
[----:B------:R-:W-:-:S03]  /*5250*/  IMAD.MOV.U32 R7, RZ, RZ, -0x1 ;  /* 0xffffffffff077424 */ /* 0x000fc600078e00ff */
[----:B------:R-:W-:Y:S01]  /*5260*/  @P2 LOP3.LUT R3, R3, 0x1, R8, 0x78, !PT ;  /* 0x0000000103032812 */ /* 0x000fe200078e7808 */
[----:B------:R-:W-:Y:S01]  /*5270*/  IMAD R8, R8, -0x25, R15 ;  /* 0xffffffdb08087824 */ /* 0x000fe200078e020f */
[----:B0-----:R-:W-:Y:S06]  /*5280*/  @P0 BRA `(.L_x_117) ;  /* 0x0000000400540947 */ /* 0x001fec0003800000 */
[----:B------:R-:W0:Y:S01]  /*5290*/  S2R R15, SR_CTAID.X ;  /* 0x00000000000f7919 */ /* 0x000e220000002500 */
[----:B------:R-:W-:Y:S01]  /*52a0*/  ULDC.64 UR4, c[0x0][0x628] ;  /* 0x00018a0000047ab9 */ /* 0x000fe20000000a00 */
[----:B------:R-:W-:Y:S01]  /*52b0*/  ULDC UR7, c[0x0][0x630] ;  /* 0x00018c0000077ab9 */ /* 0x000fe20000000800 */
[----:B------:R-:W-:Y:S01]  /*52c0*/  ISETP.NE.U32.AND P0, PT, RZ, UR4, PT ;  /* 0x00000004ff007c0c */ /* 0x000fe2000bf05070 */
[----:B------:R-:W1:Y:S01]  /*52d0*/  S2R R20, SR_CTAID.Y ;  /* 0x0000000000147919 */ /* 0x000e620000002600 */
[----:B------:R-:W-:Y:S01]  /*52e0*/  ULDC UR8, c[0x0][0x150] ;  /* 0x0000540000087ab9 */ /* 0x000fe20000000800 */
[----:B------:R-:W-:Y:S01]  /*52f0*/  IMAD.MOV.U32 R4, RZ, RZ, R16 ;  /* 0x000000ffff047224 */ /* 0x000fe200078e0010 */
[----:B------:R-:W-:Y:S01]  /*5300*/  ISETP.NE.AND.EX P0, PT, RZ, UR5, PT, P0 ;  /* 0x00000005ff007c0c */ /* 0x000fe2000bf05300 */
[----:B------:R-:W-:Y:S01]  /*5310*/  IMAD.MOV.U32 R5, RZ, RZ, R17 ;  /* 0x000000ffff057224 */ /* 0x000fe200078e0011 */
[----:B0-----:R-:W-:-:S11]  /*5320*/  I2FP.F32.U32 R22, R15 ;  /* 0x0000000f00167245 */ /* 0x001fd60000201000 */
[----:B------:R-:W-:Y:S05]  /*5330*/  @!P0 BRA `(.L_x_118) ;  /* 0x0000000000288947 */ /* 0x000fea0003800000 */
[----:B------:R-:W-:Y:S02]  /*5340*/  ULDC UR6, c[0x0][0x634] ;  /* 0x00018d0000067ab9 */ /* 0x000fe40000000800 */
[----:B------:R-:W-:-:S05]  /*5350*/  IADD3 R5, P0, R16, UR6, RZ ;  /* 0x0000000610057c10 */ /* 0x000fca000ff1e0ff */
[----:B------:R-:W-:-:S04]  /*5360*/  IMAD.X R21, RZ, RZ, R17, P0 ;  /* 0x000000ffff157224 */ /* 0x000fc800000e0611 */
[----:B------:R-:W-:-:S04]  /*5370*/  IMAD.WIDE.U32 R6, R21, UR4, RZ ;  /* 0x0000000415067c25 */ /* 0x000fc8000f8e00ff */
[----:B------:R-:W-:-:S04]  /*5380*/  IMAD.WIDE.U32 R6, P0, R5, UR5, R6 ;  /* 0x0000000505067c25 */ /* 0x000fc8000f800006 */
[----:B------:R-:W-:-:S04]  /*5390*/  IMAD.WIDE.U32 R4, R5, UR4, RZ ;  /* 0x0000000405047c25 */ /* 0x000fc8000f8e00ff */
[----:B------:R-:W-:Y:S01]  /*53a0*/  IMAD.MOV.U32 R4, RZ, RZ, R7 ;  /* 0x000000ffff047224 */ /* 0x000fe200078e0007 */
[----:B------:R-:W-:Y:S01]  /*53b0*/  IADD3 RZ, P1, R5, R6, RZ ;  /* 0x0000000605ff7210 */ /* 0x000fe20007f3e0ff */
[----:B------:R-:W-:-:S04]  /*53c0*/  IMAD.X R5, RZ, RZ, RZ, P0 ;  /* 0x000000ffff057224 */ /* 0x000fc800000e06ff */
[----:B------:R-:W-:-:S08]  /*53d0*/  IMAD.WIDE.U32.X R4, R21, UR5, R4, P1 ;  /* 0x0000000515047c25 */ /* 0x000fd000088e0404 */
.L_x_118:
[--C-:B------:R-:W-:Y:S01]  /*53e0*/  SHF.R.U64 R14, R4, UR7, R5.reuse ;  /* 0x00000007040e7c19 */ /* 0x100fe20008001205 */
[----:B------:R-:W-:Y:S01]  /*53f0*/  FMUL R22, R22, UR8 ;  /* 0x0000000816167c20 */ /* 0x000fe20008400000 */
[----:B------:R-:W-:Y:S01]  /*5400*/  SHF.R.U32.HI R4, RZ, UR7, R5 ;  /* 0x00000007ff047c19 */ /* 0x000fe20008011605 */
[----:B------:R-:W0:Y:S01]  /*5410*/  LDC R6, c[0x0][0x144] ;  /* 0x00005100ff067b82 */ /* 0x000e220000000800 */
[----:B------:R-:W-:Y:S01]  /*5420*/  IADD3 R5, P0, RZ, -R14, RZ ;  /* 0x8000000eff057210 */ /* 0x000fe20007f1e0ff */
[----:B------:R-:W-:Y:S01]  /*5430*/  ULDC UR6, c[0x0][0x154] ;  /* 0x0000550000067ab9 */ /* 0x000fe20000000800 */
[----:B-1----:R-:W-:Y:S01]  /*5440*/  I2FP.F32.U32 R7, R20 ;  /* 0x0000001400077245 */ /* 0x002fe20000201000 */
[----:B------:R-:W1:Y:S01]  /*5450*/  F2I.U32.TRUNC.NTZ R22, R22 ;  /* 0x0000001600167305 */ /* 0x000e62000020f000 */
[----:B------:R-:W-:Y:S01]  /*5460*/  ULDC.64 UR4, c[0x0][0x620] ;  /* 0x0001880000047ab9 */ /* 0x000fe20000000a00 */
[----:B------:R-:W-:Y:S01]  /*5470*/  IMAD.X R4, RZ, RZ, ~R4, P0 ;  /* 0x000000ffff047224 */ /* 0x000fe200000e0e04 */
[----:B------:R-:W-:Y:S01]  /*5480*/  ISETP.NE.AND P2, PT, R2, 0x1, PT ;  /* 0x000000010200780c */ /* 0x000fe20003f45270 */
[----:B------:R-:W-:Y:S01]  /*5490*/  FMUL R23, R7, UR6 ;  /* 0x0000000607177c20 */ /* 0x000fe20008400000 */
[----:B------:R-:W2:Y:S01]  /*54a0*/  LDC R25, c[0x0][0x148] ;  /* 0x00005200ff197b82 */ /* 0x000ea20000000800 */
[----:B------:R-:W-:Y:S01]  /*54b0*/  IMAD R4, R4, UR4, RZ ;  /* 0x0000000404047c24 */ /* 0x000fe2000f8e02ff */
[----:B------:R-:W-:-:S02]  /*54c0*/  ULDC.64 UR6, c[0x0][0x640] ;  /* 0x0001900000067ab9 */ /* 0x000fc40000000a00 */
[----:B------:R-:W-:Y:S01]  /*54d0*/  ISETP.NE.U32.AND P0, PT, RZ, UR6, PT ;  /* 0x00000006ff007c0c */ /* 0x000fe2000bf05070 */
[----:B------:R-:W3:Y:S01]  /*54e0*/  F2I.U32.TRUNC.NTZ R23, R23 ;  /* 0x0000001700177305 */ /* 0x000ee2000020f000 */
[C---:B------:R-:W-:Y:S02]  /*54f0*/  IMAD R7, R5.reuse, UR5, R4 ;  /* 0x0000000505077c24 */ /* 0x040fe4000f8e0204 */
[----:B------:R-:W-:Y:S01]  /*5500*/  IMAD.WIDE.U32 R4, R5, UR4, R16 ;  /* 0x0000000405047c25 */ /* 0x000fe2000f8e0010 */
[----:B------:R-:W-:Y:S01]  /*5510*/  ULDC UR4, c[0x0][0x618] ;  /* 0x0001860000047ab9 */ /* 0x000fe20000000800 */
[----:B------:R-:W-:Y:S02]  /*5520*/  ISETP.NE.AND.EX P0, PT, RZ, UR7, PT, P0 ;  /* 0x00000007ff007c0c */ /* 0x000fe4000bf05300 */
[----:B------:R-:W-:Y:S02]  /*5530*/  IMAD.IADD R5, R5, 0x1, R7 ;  /* 0x0000000105057824 */ /* 0x000fe400078e0207 */
[----:B-1----:R-:W-:-:S03]  /*5540*/  IMAD.MOV R22, RZ, RZ, -R22 ;  /* 0x000000ffff167224 */ /* 0x002fc600078e0a16 */
[----:B------:R-:W-:Y:S01]  /*5550*/  SHF.R.U64 R21, R4, UR4, R5 ;  /* 0x0000000404157c19 */ /* 0x000fe20008001205 */
[----:B0-----:R-:W-:Y:S01]  /*5560*/  IMAD R15, R6, R22, R15 ;  /* 0x00000016060f7224 */ /* 0x001fe200078e020f */
[----:B------:R-:W-:Y:S01]  /*5570*/  SHF.R.U32.HI R4, RZ, UR4, R5 ;  /* 0x00000004ff047c19 */ /* 0x000fe20008011605 */
[----:B------:R-:W-:Y:S01]  /*5580*/  ULDC UR4, c[0x0][0x608] ;  /* 0x0001820000047ab9 */ /* 0x000fe20000000800 */
[----:B---3--:R-:W-:Y:S02]  /*5590*/  IMAD.MOV R6, RZ, RZ, -R23 ;  /* 0x000000ffff067224 */ /* 0x008fe400078e0a17 */
[--C-:B------:R-:W-:Y:S02]  /*55a0*/  SHF.R.U64 R22, R21, UR4, R4.reuse ;  /* 0x0000000415167c19 */ /* 0x100fe40008001204 */
[----:B------:R-:W-:Y:S01]  /*55b0*/  SHF.R.U32.HI R5, RZ, UR4, R4 ;  /* 0x00000004ff057c19 */ /* 0x000fe20008011604 */
[----:B------:R-:W-:Y:S01]  /*55c0*/  ULDC UR4, c[0x0][0x658] ;  /* 0x0001960000047ab9 */ /* 0x000fe20000000800 */
[----:B--2---:R-:W-:-:S02]  /*55d0*/  @P2 IMAD R15, R25, R6, R20 ;  /* 0x00000006190f2224 */ /* 0x004fc400078e0214 */
[--C-:B------:R-:W-:Y:S02]  /*55e0*/  SHF.R.U64 R20, R22, UR4, R5.reuse ;  /* 0x0000000416147c19 */ /* 0x100fe40008001205 */
[----:B------:R-:W-:-:S03]  /*55f0*/  SHF.R.U32.HI R23, RZ, UR4, R5 ;  /* 0x00000004ff177c19 */ /* 0x000fc60008011605 */
[----:B------:R-:W-:Y:S02]  /*5600*/  IMAD.MOV.U32 R6, RZ, RZ, R20 ;  /* 0x000000ffff067224 */ /* 0x000fe400078e0014 */
[----:B------:R-:W-:Y:S01]  /*5610*/  IMAD.MOV.U32 R5, RZ, RZ, R23 ;  /* 0x000000ffff057224 */ /* 0x000fe200078e0017 */
[----:B------:R-:W-:Y:S06]  /*5620*/  @!P0 BRA `(.L_x_119) ;  /* 0x00000000002c8947 */ /* 0x000fec0003800000 */
        /* <DEDUP_REMOVED lines=9> */
[----:B------:R-:W-:-:S04]  /*56c0*/  IMAD.WIDE.U32.X R4, R23, UR7, R4, P1 ;  /* 0x0000000717047c25 */ /* 0x000fc800088e0404 */
[----:B------:R-:W-:-:S07]  /*56d0*/  IMAD.MOV.U32 R6, RZ, RZ, R4 ;  /* 0x000000ffff067224 */ /* 0x000fce00078e0004 */
.L_x_119:
[----:B------:R-:W-:Y:S01]  /*56e0*/  ULDC UR4, c[0x0][0x648] ;  /* 0x0001920000047ab9 */ /* 0x000fe20000000800 */
[----:B------:R-:W-:Y:S01]  /*56f0*/  LOP3.LUT R4, R22, UR16, RZ, 0xc0, !PT ;  /* 0x0000001016047c12 */ /* 0x000fe2000f8ec0ff */
[----:B------:R-:W-:Y:S01]  /*5700*/  ULDC UR5, c[0x0][0x610] ;  /* 0x0001840000057ab9 */ /* 0x000fe20000000800 */
[----:B------:R-:W-:Y:S01]  /*5710*/  SHF.R.U64 R5, R6, UR4, R5 ;  /* 0x0000000406057c19 */ /* 0x000fe20008001205 */
[----:B------:R-:W-:Y:S01]  /*5720*/  ULDC UR4, c[0x0][0x638] ;  /* 0x00018e0000047ab9 */ /* 0x000fe20000000800 */
[----:B------:R-:W-:-:S03]  /*5730*/  LOP3.LUT R21, R21, UR15, RZ, 0xc0, !PT ;  /* 0x0000000f15157c12 */ /* 0x000fc6000f8ec0ff */
[----:B------:R-:W-:Y:S02]  /*5740*/  IMAD.MOV R7, RZ, RZ, -R5 ;  /* 0x000000ffff077224 */ /* 0x000fe400078e0a05 */
[----:B------:R-:W-:Y:S02]  /*5750*/  IMAD R4, R5, UR17, R4 ;  /* 0x0000001105047c24 */ /* 0x000fe4000f8e0204 */
[----:B------:R-:W-:Y:S01]  /*5760*/  IMAD R20, R7, UR4, R20 ;  /* 0x0000000407147c24 */ /* 0x000fe2000f8e0214 */
[----:B------:R-:W-:Y:S01]  /*5770*/  ULDC UR4, c[0x0][0x600] ;  /* 0x0001800000047ab9 */ /* 0x000fe20000000800 */
[----:B------:R-:W-:Y:S02]  /*5780*/  IMAD R15, R4, UR5, R15 ;  /* 0x00000005040f7c24 */ /* 0x000fe4000f8e020f */
[----:B------:R-:W-:Y:S02]  /*5790*/  IMAD R20, R20, UR4, R21 ;  /* 0x0000000414147c24 */ /* 0x000fe4000f8e0215 */
[----:B------:R-:W-:-:S02]  /*57a0*/  IMAD.MOV.U32 R4, RZ, RZ, 0x1 ;  /* 0x00000001ff047424 */ /* 0x000fc400078e00ff */
[----:B------:R-:W-:Y:S01]  /*57b0*/  IMAD.MOV.U32 R7, RZ, RZ, R14 ;  /* 0x000000ffff077224 */ /* 0x000fe200078e000e */
[----:B------:R-:W-:Y:S02]  /*57c0*/  SEL R21, R20, R15, !P2 ;  /* 0x0000000f14157207 */ /* 0x000fe40005000000 */
[----:B------:R-:W-:-:S07]  /*57d0*/  SEL R20, R15, R20, !P2 ;  /* 0x000000140f147207 */ /* 0x000fce0005000000 */
.L_x_117:
[----:B------:R-:W-:Y:S05]  /*57e0*/  BSYNC B1 ;  /* 0x0000000000017941 */ /* 0x000fea0003800000 */
.L_x_116:
[----:B------:R-:W-:-:S13]  /*57f0*/  LOP3.LUT P0, RZ, R4, 0xff, RZ, 0xc0, !PT ;  /* 0x000000ff04ff7812 */ /* 0x000fda000780c0ff */
[----:B------:R-:W-:Y:S05]  /*5800*/  @P0 BRA `(.L_x_120) ;  /* 0xfffffff400380947 */ /* 0x000fea000383ffff */
[----:B------:R-:W-:Y:S05]  /*5810*/  BSYNC B0 ;  /* 0x0000000000007941 */ /* 0x000fea0003800000 */
.L_x_109:
[----:B------:R-:W-:-:S03]  /*5820*/  UMOV UR4, 0xffffffff ;  /* 0xffffffff00047882 */ /* 0x000fc60000000000 */
[----:B------:R-:W-:Y:S05]  /*5830*/  BRA.DIV UR4, `(.L_x_121) ;  /* 0x0000001604b87947 */ /* 0x000fea000b800000 */
[----:B------:R-:W-:-:S13]  /*5840*/  ELECT P6, URZ, PT ;  /* 0x00000000003f782f */ /* 0x000fda00038c0000 */
.L_x_168:
[----:B------:R-:W-:Y:S04]  /*5850*/  BSSY B0, `(.L_x_122) ;  /* 0x0000154000007945 */ /* 0x000fe80003800000 */
[----:B------:R-:W-:Y:S05]  /*5860*/  @!P6 BRA `(.L_x_123) ;  /* 0x000000140048e947 */ /* 0x000fea0003800000 */
[----:B------:R-:W-:-:S04]  /*5870*/  LOP3.LUT R18, R18, 0x2, RZ, 0xfc, !PT ;  /* 0x0000000212127812 */ /* 0x000fc800078efcff */
[----:B------:R-:W-:-:S13]  /*5880*/  ISETP.NE.AND P0, PT, R18, 0x3, PT ;  /* 0x000000031200780c */ /* 0x000fda0003f05270 */
[----:B------:R-:W-:Y:S05]  /*5890*/  @!P0 BRA `(.L_x_124) ;  /* 0x0000000000048947 */ /* 0x000fea0003800000 */
[----:B------:R-:W-:Y:S01]  /*58a0*/  BPT.TRAP 0x1 ;  /* 0x000000040000795c */ /* 0x000fe20000300000 */
.L_x_124:
[----:B------:R-:W0:Y:S01]  /*58b0*/  S2R R5, SR_CgaCtaId ;  /* 0x0000000000057919 */ /* 0x000e220000008800 */
[----:B------:R-:W-:Y:S02]  /*58c0*/  MOV R0, 0x400 ;  /* 0x0000040000007802 */ /* 0x000fe40000000f00 */
[----:B------:R-:W-:Y:S02]  /*58d0*/  SHF.L.U32 R2, R3, 0x1f, RZ ;  /* 0x0000001f03027819 */ /* 0x000fe400000006ff */
[----:B0-----:R-:W-:-:S05]  /*58e0*/  LEA R5, R5, R0, 0x18 ;  /* 0x0000000005057211 */ /* 0x001fca00078ec0ff */
[----:B------:R-:W-:-:S04]  /*58f0*/  VIADD R5, R5, 0x128 ;  /* 0x0000012805057836 */ /* 0x000fc80000000000 */
[C---:B------:R-:W-:Y:S02]  /*5900*/  IMAD R7, R8.reuse, 0x8, R5 ;  /* 0x0000000808077824 */ /* 0x040fe400078e0205 */
[----:B------:R-:W-:Y:S02]  /*5910*/  VIADD R8, R8, 0x1 ;  /* 0x0000000108087836 */ /* 0x000fe40000000000 */
[----:B------:R-:W0:Y:S03]  /*5920*/  SYNCS.PHASECHK.TRANS64.TRYWAIT P0, [R7+URZ], R2 ;  /* 0x00000002070075a7 */ /* 0x000e26000800017f */
[----:B------:R-:W-:-:S04]  /*5930*/  ISETP.NE.AND P1, PT, R8, 0x25, PT ;  /* 0x000000250800780c */ /* 0x000fc80003f25270 */
[----:B------:R-:W-:Y:S02]  /*5940*/  SEL R0, RZ, 0x1, P1 ;  /* 0x00000001ff007807 */ /* 0x000fe40000800000 */
[----:B------:R-:W-:Y:S02]  /*5950*/  SEL R8, R8, RZ, P1 ;  /* 0x000000ff08087207 */ /* 0x000fe40000800000 */
[----:B------:R-:W-:-:S03]  /*5960*/  LOP3.LUT R9, R3, R0, RZ, 0x3c, !PT ;  /* 0x0000000003097212 */ /* 0x000fc600078e3cff */
[----:B------:R-:W-:Y:S01]  /*5970*/  IMAD R6, R8, 0x8, R5 ;  /* 0x0000000808067824 */ /* 0x000fe200078e0205 */
[----:B------:R-:W-:Y:S01]  /*5980*/  SHF.L.U32 R3, R9, 0x1f, RZ ;  /* 0x0000001f09037819 */ /* 0x000fe200000006ff */
[----:B0-----:R-:W-:Y:S06]  /*5990*/  @!P0 BRA `(.L_x_125) ;  /* 0x0000001400808947 */ /* 0x001fec0003800000 */
.L_x_169:
[----:B------:R-:W1:Y:S01]  /*59a0*/  SYNCS.PHASECHK.TRANS64.TRYWAIT P0, [R6+URZ], R3 ;  /* 0x00000003060075a7 */ /* 0x000e62000800017f */
[----:B------:R-:W-:-:S05]  /*59b0*/  VIADD R0, R8, 0x1 ;  /* 0x0000000108007836 */ /* 0x000fca0000000000 */
[----:B------:R-:W-:-:S04]  /*59c0*/  ISETP.NE.AND P1, PT, R0, 0x25, PT ;  /* 0x000000250000780c */ /* 0x000fc80003f25270 */
[----:B0-----:R-:W-:Y:S02]  /*59d0*/  SEL R2, RZ, 0x1, P1 ;  /* 0x00000001ff027807 */ /* 0x001fe40000800000 */
[----:B------:R-:W-:Y:S02]  /*59e0*/  SEL R0, R0, RZ, P1 ;  /* 0x000000ff00007207 */ /* 0x000fe40000800000 */
[----:B------:R-:W-:-:S03]  /*59f0*/  LOP3.LUT R9, R9, R2, RZ, 0x3c, !PT ;  /* 0x0000000209097212 */ /* 0x000fc600078e3cff */
[----:B------:R-:W-:Y:S01]  /*5a00*/  IMAD R7, R0, 0x8, R5 ;  /* 0x0000000800077824 */ /* 0x000fe200078e0205 */
[----:B------:R-:W-:Y:S01]  /*5a10*/  SHF.L.U32 R4, R9, 0x1f, RZ ;  /* 0x0000001f09047819 */ /* 0x000fe200000006ff */
[----:B-1----:R-:W-:Y:S06]  /*5a20*/  @!P0 BRA `(.L_x_126) ;  /* 0x0000001400708947 */ /* 0x002fec0003800000 */
.L_x_170:
[----:B------:R-:W1:Y:S01]  /*5a30*/  SYNCS.PHASECHK.TRANS64.TRYWAIT P0, [R7+URZ], R4 ;  /* 0x00000004070075a7 */ /* 0x000e62000800017f */
[----:B------:R-:W-:-:S05]  /*5a40*/  VIADD R0, R0, 0x1 ;  /* 0x0000000100007836 */ /* 0x000fca0000000000 */
[----:B------:R-:W-:-:S04]  /*5a50*/  ISETP.NE.AND P1, PT, R0, 0x25, PT ;  /* 0x000000250000780c */ /* 0x000fc80003f25270 */
[----:B------:R-:W-:Y:S02]  /*5a60*/  SEL R2, RZ, 0x1, P1 ;  /* 0x00000001ff027807 */ /* 0x000fe40000800000 */
[----:B------:R-:W-:Y:S02]  /*5a70*/  SEL R0, R0, RZ, P1 ;  /* 0x000000ff00007207 */ /* 0x000fe40000800000 */
[----:B------:R-:W-:-:S03]  /*5a80*/  LOP3.LUT R9, R9, R2, RZ, 0x3c, !PT ;  /* 0x0000000209097212 */ /* 0x000fc600078e3cff */
[----:B0-----:R-:W-:Y:S01]  /*5a90*/  IMAD R6, R0, 0x8, R5 ;  /* 0x0000000800067824 */ /* 0x001fe200078e0205 */
[----:B------:R-:W-:Y:S01]  /*5aa0*/  SHF.L.U32 R3, R9, 0x1f, RZ ;  /* 0x0000001f09037819 */ /* 0x000fe200000006ff */
[----:B-1----:R-:W-:Y:S06]  /*5ab0*/  @!P0 BRA `(.L_x_127) ;  /* 0x0000001400608947 */ /* 0x002fec0003800000 */
.L_x_171:
        /* <DEDUP_REMOVED lines=9> */
.L_x_172:
        /* <DEDUP_REMOVED lines=9> */
.L_x_173:
        /* <DEDUP_REMOVED lines=9> */
.L_x_174:
        /* <DEDUP_REMOVED lines=9> */
.L_x_175:
        /* <DEDUP_REMOVED lines=9> */
.L_x_176:
        /* <DEDUP_REMOVED lines=9> */
.L_x_177:
        /* <DEDUP_REMOVED lines=9> */
.L_x_178:
        /* <DEDUP_REMOVED lines=9> */
.L_x_179:
        /* <DEDUP_REMOVED lines=9> */
.L_x_180:
        /* <DEDUP_REMOVED lines=9> */
.L_x_181:
        /* <DEDUP_REMOVED lines=9> */
.L_x_182:
        /* <DEDUP_REMOVED lines=9> */
.L_x_183:
        /* <DEDUP_REMOVED lines=9> */
.L_x_184:
        /* <DEDUP_REMOVED lines=9> */
.L_x_185:
        /* <DEDUP_REMOVED lines=9> */
.L_x_186:
        /* <DEDUP_REMOVED lines=9> */
.L_x_187:
        /* <DEDUP_REMOVED lines=9> */
.L_x_188:
        /* <DEDUP_REMOVED lines=9> */
.L_x_189:
        /* <DEDUP_REMOVED lines=9> */
.L_x_190:
        /* <DEDUP_REMOVED lines=9> */
.L_x_191:
        /* <DEDUP_REMOVED lines=9> */
.L_x_192:
        /* <DEDUP_REMOVED lines=9> */
.L_x_193:
        /* <DEDUP_REMOVED lines=9> */
.L_x_194:
        /* <DEDUP_REMOVED lines=9> */
.L_x_195:
        /* <DEDUP_REMOVED lines=9> */
.L_x_196:
        /* <DEDUP_REMOVED lines=9> */
.L_x_197:
        /* <DEDUP_REMOVED lines=9> */
.L_x_198:
        /* <DEDUP_REMOVED lines=9> */
.L_x_199:
        /* <DEDUP_REMOVED lines=9> */
.L_x_200:
        /* <DEDUP_REMOVED lines=9> */
.L_x_201:
        /* <DEDUP_REMOVED lines=9> */
.L_x_202:
        /* <DEDUP_REMOVED lines=9> */
.L_x_203:
[----:B------:R-:W1:Y:S01]  /*6cc0*/  SYNCS.PHASECHK.TRANS64.TRYWAIT P0, [R6+URZ], R3 ;  /* 0x00000003060075a7 */ /* 0x000e62000800017f */
[----:B------:R-:W-:-:S05]  /*6cd0*/  VIADD R0, R0, 0x1 ;  /* 0x0000000100007836 */ /* 0x000fca0000000000 */
[----:B------:R-:W-:-:S04]  /*6ce0*/  ISETP.NE.AND P1, PT, R0, 0x25, PT ;  /* 0x000000250000780c */ /* 0x000fc80003f25270 */
[----:B------:R-:W-:Y:S02]  /*6cf0*/  SEL R2, RZ, 0x1, P1 ;  /* 0x00000001ff027807 */ /* 0x000fe40000800000 */
[----:B------:R-:W-:Y:S02]  /*6d00*/  SEL R0, R0, RZ, P1 ;  /* 0x000000ff00007207 */ /* 0x000fe40000800000 */
[----:B------:R-:W-:Y:S01]  /*6d10*/  LOP3.LUT R2, R9, R2, RZ, 0x3c, !PT ;  /* 0x0000000209027212 */ /* 0x000fe200078e3cff */
[----:B-1----:R-:W-:Y:S06]  /*6d20*/  @!P0 BRA `(.L_x_160) ;  /* 0x0000000c00588947 */ /* 0x002fec0003800000 */
.L_x_204:
[----:B------:R-:W-:Y:S01]  /*6d30*/  IMAD R5, R0, 0x8, R5 ;  /* 0x0000000800057824 */ /* 0x000fe200078e0205 */
[----:B------:R-:W-:-:S07]  /*6d40*/  SHF.L.U32 R0, R2, 0x1f, RZ ;  /* 0x0000001f02007819 */ /* 0x000fce00000006ff */
.L_x_161:
[----:B--2---:R2:W3:Y:S02]  /*6d50*/  SYNCS.PHASECHK.TRANS64.TRYWAIT P0, [R5+URZ], R0 ;  /* 0x00000000050075a7 */ /* 0x0044e4000800017f */
[----:B---3--:R-:W-:Y:S05]  /*6d60*/  @!P0 NANOSLEEP.SYNCS 0x989680 ;  /* 0x009896800000895d */ /* 0x008fea0003900000 */
[----:B------:R-:W3:Y:S02]  /*6d70*/  @!P0 SYNCS.PHASECHK.TRANS64 P0, [R5+URZ], R0 ;  /* 0x00000000050085a7 */ /* 0x000ee4000800007f */
[----:B---3--:R-:W-:Y:S05]  /*6d80*/  @!P0 BRA `(.L_x_161) ;  /* 0xfffffffc00f08947 */ /* 0x008fea000383ffff */
.L_x_123:
[----:B------:R-:W-:Y:S05]  /*6d90*/  BSYNC B0 ;  /* 0x0000000000007941 */ /* 0x000fea0003800000 */
.L_x_122:
[----:B------:R-:W-:Y:S05]  /*6da0*/  EXIT ;  /* 0x000000000000794d */ /* 0x000fea0003800000 */
.L_x_22:
[----:B-1----:R1:W2:Y:S02]  /*6db0*/  SYNCS.PHASECHK.TRANS64.TRYWAIT P1, [R3+URZ], R0 ;  /* 0x00000000030075a7 */ /* 0x0022a4000802017f */
[----:B--2---:R-:W-:Y:S05]  /*6dc0*/  @!P1 NANOSLEEP.SYNCS 0x989680 ;  /* 0x009896800000995d */ /* 0x004fea0003900000 */
[----:B------:R-:W2:Y:S02]  /*6dd0*/  @!P1 SYNCS.PHASECHK.TRANS64 P1, [R3+URZ], R0 ;  /* 0x00000000030095a7 */ /* 0x000ea4000802007f */
[----:B--2---:R-:W-:Y:S05]  /*6de0*/  @!P1 BRA `(.L_x_22) ;  /* 0xfffffffc00f09947 */ /* 0x004fea000383ffff */
[----:B------:R-:W-:Y:S05]  /*6df0*/  BRA `(.L_x_21) ;  /* 0xffffffac00747947 */ /* 0x000fea000383ffff */
.L_x_27:
[----:B-1----:R1:W2:Y:S02]  /*6e00*/  SYNCS.PHASECHK.TRANS64.TRYWAIT P1, [R5+URZ], R4 ;  /* 0x00000004050075a7 */ /* 0x0022a4000802017f */
[----:B--2---:R-:W-:Y:S05]  /*6e10*/  @!P1 NANOSLEEP.SYNCS 0x989680 ;  /* 0x009896800000995d */ /* 0x004fea0003900000 */
[----:B------:R-:W2:Y:S02]  /*6e20*/  @!P1 SYNCS.PHASECHK.TRANS64 P1, [R5+URZ], R4 ;  /* 0x00000004050095a7 */ /* 0x000ea4000802007f */
[----:B--2---:R-:W-:Y:S05]  /*6e30*/  @!P1 BRA `(.L_x_27) ;  /* 0xfffffffc00f09947 */ /* 0x004fea000383ffff */
[----:B------:R-:W-:Y:S05]  /*6e40*/  BRA `(.L_x_26) ;  /* 0xffffffac00f47947 */ /* 0x000fea000383ffff */
.L_x_110:
[----:B------:R-:W-:Y:S01]  /*6e50*/  BSSY B1, `(.L_x_162) ;  /* 0x0000006000017945 */ /* 0x000fe20003800000 */
[----:B------:R-:W-:-:S07]  /*6e60*/  IMAD.MOV.U32 R15, RZ, RZ, -0x1 ;  /* 0xffffffffff0f7424 */ /* 0x000fce00078e00ff */
[----:B------:R-:W-:Y:S05]  /*6e70*/  WARPSYNC.COLLECTIVE R15, `(.L_x_163) ;  /* 0x000000000f0c7348 */ /* 0x000fea0003c00000 */
[----:B------:R-:W-:Y:S02]  /*6e80*/  ELECT P6, UR62, PT ;  /* 0x00000000003e782f */ /* 0x000fe400038c0000 */
[----:B------:R-:W-:Y:S01]  /*6e90*/  MOV R14, UR62 ;  /* 0x0000003e000e7c02 */ /* 0x000fe20008000f00 */
[----:B------:R-:W-:Y:S10]  /*6ea0*/  ENDCOLLECTIVE ;  /* 0x000000000000791b */ /* 0x000ff40003800000 */
.L_x_163:
[----:B------:R-:W-:Y:S05]  /*6eb0*/  BSYNC B1 ;  /* 0x0000000000017941 */ /* 0x000fea0003800000 */
.L_x_162:
[----:B------:R-:W-:Y:S05]  /*6ec0*/  BRA `(.L_x_164) ;  /* 0xffffffdc00947947 */ /* 0x000fea000383ffff */
.L_x_113:
[----:B-1----:R1:W2:Y:S02]  /*6ed0*/  SYNCS.PHASECHK.TRANS64.TRYWAIT P0, [R23+URZ+0x128], R14 ;  /* 0x0001280e170075a7 */ /* 0x0022a4000800017f */
[----:B--2---:R-:W-:Y:S05]  /*6ee0*/  @!P0 NANOSLEEP.SYNCS 0x989680 ;  /* 0x009896800000895d */ /* 0x004fea0003900000 */
[----:B------:R-:W2:Y:S02]  /*6ef0*/  @!P0 SYNCS.PHASECHK.TRANS64 P0, [R23+URZ+0x128], R14 ;  /* 0x0001280e170085a7 */ /* 0x000ea4000800007f */
[----:B--2---:R-:W-:Y:S05]  /*6f00*/  @!P0 BRA `(.L_x_113) ;  /* 0xfffffffc00f08947 */ /* 0x004fea000383ffff */
[----:B------:R-:W-:Y:S05]  /*6f10*/  BRA `(.L_x_165) ;  /* 0xffffffdc00cc7947 */ /* 0x000fea000383ffff */
.L_x_121:
[----:B------:R-:W-:Y:S01]  /*6f20*/  BSSY B0, `(.L_x_166) ;  /* 0x0000006000007945 */ /* 0x000fe20003800000 */
[----:B------:R-:W-:-:S07]  /*6f30*/  IMAD.MOV.U32 R15, RZ, RZ, -0x1 ;  /* 0xffffffffff0f7424 */ /* 0x000fce00078e00ff */
[----:B------:R-:W-:Y:S05]  /*6f40*/  WARPSYNC.COLLECTIVE R15, `(.L_x_167) ;  /* 0x000000000f0c7348 */ /* 0x000fea0003c00000 */
[----:B------:R-:W-:Y:S02]  /*6f50*/  ELECT P6, UR62, PT ;  /* 0x00000000003e782f */ /* 0x000fe400038c0000 */
[----:B------:R-:W-:Y:S01]  /*6f60*/  MOV R14, UR62 ;  /* 0x0000003e000e7c02 */ /* 0x000fe20008000f00 */
[----:B------:R-:W-:Y:S10]  /*6f70*/  ENDCOLLECTIVE ;  /* 0x000000000000791b */ /* 0x000ff40003800000 */
.L_x_167:
[----:B------:R-:W-:Y:S05]  /*6f80*/  BSYNC B0 ;  /* 0x0000000000007941 */ /* 0x000fea0003800000 */
.L_x_166:
[----:B------:R-:W-:Y:S05]  /*6f90*/  BRA `(.L_x_168) ;  /* 0xffffffe8002c7947 */ /* 0x000fea000383ffff */
.L_x_125:
[----:B0-----:R0:W1:Y:S02]  /*6fa0*/  SYNCS.PHASECHK.TRANS64.TRYWAIT P0, [R7+URZ], R2 ;  /* 0x00000002070075a7 */ /* 0x001064000800017f */
[----:B-1----:R-:W-:Y:S05]  /*6fb0*/  @!P0 NANOSLEEP.SYNCS 0x989680 ;  /* 0x009896800000895d */ /* 0x002fea0003900000 */
[----:B------:R-:W1:Y:S02]  /*6fc0*/  @!P0 SYNCS.PHASECHK.TRANS64 P0, [R7+URZ], R2 ;  /* 0x00000002070085a7 */ /* 0x000e64000800007f */
[----:B-1----:R-:W-:Y:S05]  /*6fd0*/  @!P0 BRA `(.L_x_125) ;  /* 0xfffffffc00f08947 */ /* 0x002fea000383ffff */
[----:B------:R-:W-:Y:S05]  /*6fe0*/  BRA `(.L_x_169) ;  /* 0xffffffe8006c7947 */ /* 0x000fea000383ffff */
.L_x_126:
[----:B0-----:R0:W1:Y:S02]  /*6ff0*/  SYNCS.PHASECHK.TRANS64.TRYWAIT P0, [R6+URZ], R3 ;  /* 0x00000003060075a7 */ /* 0x001064000800017f */
[----:B-1----:R-:W-:Y:S05]  /*7000*/  @!P0 NANOSLEEP.SYNCS 0x989680 ;  /* 0x009896800000895d */ /* 0x002fea0003900000 */
[----:B------:R-:W1:Y:S02]  /*7010*/  @!P0 SYNCS.PHASECHK.TRANS64 P0, [R6+URZ], R3 ;  /* 0x00000003060085a7 */ /* 0x000e64000800007f */
[----:B-1----:R-:W-:Y:S05]  /*7020*/  @!P0 BRA `(.L_x_126) ;  /* 0xfffffffc00f08947 */ /* 0x002fea000383ffff */
[----:B------:R-:W-:Y:S05]  /*7030*/  BRA `(.L_x_170) ;  /* 0xffffffe8007c7947 */ /* 0x000fea000383ffff */
.L_x_127:
[----:B0-----:R0:W1:Y:S02]  /*7040*/  SYNCS.PHASECHK.TRANS64.TRYWAIT P0, [R7+URZ], R4 ;  /* 0x00000004070075a7 */ /* 0x001064000800017f */
[----:B-1----:R-:W-:Y:S05]  /*7050*/  @!P0 NANOSLEEP.SYNCS 0x989680 ;  /* 0x009896800000895d */ /* 0x002fea0003900000 */
[----:B------:R-:W1:Y:S02]  /*7060*/  @!P0 SYNCS.PHASECHK.TRANS64 P0, [R7+URZ], R4 ;  /* 0x00000004070085a7 */ /* 0x000e64000800007f */
[----:B-1----:R-:W-:Y:S05]  /*7070*/  @!P0 BRA `(.L_x_127) ;  /* 0xfffffffc00f08947 */ /* 0x002fea000383ffff */
[----:B------:R-:W-:Y:S05]  /*7080*/  BRA `(.L_x_171) ;  /* 0xffffffe8008c7947 */ /* 0x000fea000383ffff */
.L_x_128:
[----:B0-----:R0:W1:Y:S02]  /*7090*/  SYNCS.PHASECHK.TRANS64.TRYWAIT P0, [R6+URZ], R3 ;  /* 0x00000003060075a7 */ /* 0x001064000800017f */
[----:B-1----:R-:W-:Y:S05]  /*70a0*/  @!P0 NANOSLEEP.SYNCS 0x989680 ;  /* 0x009896800000895d */ /* 0x002fea0003900000 */
[----:B------:R-:W1:Y:S02]  /*70b0*/  @!P0 SYNCS.PHASECHK.TRANS64 P0, [R6+URZ], R3 ;  /* 0x00000003060085a7 */ /* 0x000e64000800007f */
[----:B-1----:R-:W-:Y:S05]  /*70c0*/  @!P0 BRA `(.L_x_128) ;  /* 0xfffffffc00f08947 */ /* 0x002fea000383ffff */
[----:B------:R-:W-:Y:S05]  /*70d0*/  BRA `(.L_x_172) ;  /* 0xffffffe8009c7947 */ /* 0x000fea000383ffff */
.L_x_129:
[----:B0-----:R0:W1:Y:S02]  /*70e0*/  SYNCS.PHASECHK.TRANS64.TRYWAIT P0, [R7+URZ], R4 ;  /* 0x00000004070075a7 */ /* 0x001064000800017f */
[----:B-1----:R-:W-:Y:S05]  /*70f0*/  @!P0 NANOSLEEP.SYNCS 0x989680 ;  /* 0x009896800000895d */ /* 0x002fea0003900000 */
[----:B------:R-:W1:Y:S02]  /*7100*/  @!P0 SYNCS.PHASECHK.TRANS64 P0, [R7+URZ], R4 ;  /* 0x00000004070085a7 */ /* 0x000e64000800007f */
[----:B-1----:R-:W-:Y:S05]  /*7110*/  @!P0 BRA `(.L_x_129) ;  /* 0xfffffffc00f08947 */ /* 0x002fea000383ffff */
[----:B------:R-:W-:Y:S05]  /*7120*/  BRA `(.L_x_173) ;  /* 0xffffffe800ac7947 */ /* 0x000fea000383ffff */
.L_x_130:
[----:B0-----:R0:W1:Y:S02]  /*7130*/  SYNCS.PHASECHK.TRANS64.TRYWAIT P0, [R6+URZ], R3 ;  /* 0x00000003060075a7 */ /* 0x001064000800017f */
[----:B-1----:R-:W-:Y:S05]  /*7140*/  @!P0 NANOSLEEP.SYNCS 0x989680 ;  /* 0x009896800000895d */ /* 0x002fea0003900000 */
[----:B------:R-:W1:Y:S02]  /*7150*/  @!P0 SYNCS.PHASECHK.TRANS64 P0, [R6+URZ], R3 ;  /* 0x00000003060085a7 */ /* 0x000e64000800007f */
[----:B-1----:R-:W-:Y:S05]  /*7160*/  @!P0 BRA `(.L_x_130) ;  /* 0xfffffffc00f08947 */ /* 0x002fea000383ffff */
[----:B------:R-:W-:Y:S05]  /*7170*/  BRA `(.L_x_174) ;  /* 0xffffffe800bc7947 */ /* 0x000fea000383ffff */
.L_x_131:
[----:B0-----:R0:W1:Y:S02]  /*7180*/  SYNCS.PHASECHK.TRANS64.TRYWAIT P0, [R7+URZ], R4 ;  /* 0x00000004070075a7 */ /* 0x001064000800017f */
[----:B-1----:R-:W-:Y:S05]  /*7190*/  @!P0 NANOSLEEP.SYNCS 0x989680 ;  /* 0x009896800000895d */ /* 0x002fea0003900000 */
[----:B------:R-:W1:Y:S02]  /*71a0*/  @!P0 SYNCS.PHASECHK.TRANS64 P0, [R7+URZ], R4 ;  /* 0x00000004070085a7 */ /* 0x000e64000800007f */
[----:B-1----:R-:W-:Y:S05]  /*71b0*/  @!P0 BRA `(.L_x_131) ;  /* 0xfffffffc00f08947 */ /* 0x002fea000383ffff */
[----:B------:R-:W-:Y:S05]  /*71c0*/  BRA `(.L_x_175) ;  /* 0xffffffe800cc7947 */ /* 0x000fea000383ffff */
.L_x_132:
[----:B0-----:R0:W1:Y:S02]  /*71d0*/  SYNCS.PHASECHK.TRANS64.TRYWAIT P0, [R6+URZ], R3 ;  /* 0x00000003060075a7 */ /* 0x001064000800017f */
[----:B-1----:R-:W-:Y:S05]  /*71e0*/  @!P0 NANOSLEEP.SYNCS 0x989680 ;  /* 0x009896800000895d */ /* 0x002fea0003900000 */
[----:B------:R-:W1:Y:S02]  /*71f0*/  @!P0 SYNCS.PHASECHK.TRANS64 P0, [R6+URZ], R3 ;  /* 0x00000003060085a7 */ /* 0x000e64000800007f */
[----:B-1----:R-:W-:Y:S05]  /*7200*/  @!P0 BRA `(.L_x_132) ;  /* 0xfffffffc00f08947 */ /* 0x002fea000383ffff */
[----:B------:R-:W-:Y:S05]  /*7210*/  BRA `(.L_x_176) ;  /* 0xffffffe800dc7947 */ /* 0x000fea000383ffff */
.L_x_133:
[----:B0-----:R0:W1:Y:S02]  /*7220*/  SYNCS.PHASECHK.TRANS64.TRYWAIT P0, [R7+URZ], R4 ;  /* 0x00000004070075a7 */ /* 0x001064000800017f */
[----:B-1----:R-:W-:Y:S05]  /*7230*/  @!P0 NANOSLEEP.SYNCS 0x989680 ;  /* 0x009896800000895d */ /* 0x002fea0003900000 */
[----:B------:R-:W1:Y:S02]  /*7240*/  @!P0 SYNCS.PHASECHK.TRANS64 P0, [R7+URZ], R4 ;  /* 0x00000004070085a7 */ /* 0x000e64000800007f */
[----:B-1----:R-:W-:Y:S05]  /*7250*/  @!P0 BRA `(.L_x_133) ;  /* 0xfffffffc00f08947 */ /* 0x002fea000383ffff */
[----:B------:R-:W-:Y:S05]  /*7260*/  BRA `(.L_x_177) ;  /* 0xffffffe800ec7947 */ /* 0x000fea000383ffff */
.L_x_134:
[----:B0-----:R0:W1:Y:S02]  /*7270*/  SYNCS.PHASECHK.TRANS64.TRYWAIT P0, [R6+URZ], R3 ;  /* 0x00000003060075a7 */ /* 0x001064000800017f */
[----:B-1----:R-:W-:Y:S05]  /*7280*/  @!P0 NANOSLEEP.SYNCS 0x989680 ;  /* 0x009896800000895d */ /* 0x002fea0003900000 */
[----:B------:R-:W1:Y:S02]  /*7290*/  @!P0 SYNCS.PHASECHK.TRANS64 P0, [R6+URZ], R3 ;  /* 0x00000003060085a7 */ /* 0x000e64000800007f */
[----:B-1----:R-:W-:Y:S05]  /*72a0*/  @!P0 BRA `(.L_x_134) ;  /* 0xfffffffc00f08947 */ /* 0x002fea000383ffff */
[----:B------:R-:W-:Y:S05]  /*72b0*/  BRA `(.L_x_178) ;  /* 0xffffffe800fc7947 */ /* 0x000fea000383ffff */
.L_x_135:
[----:B0-----:R0:W1:Y:S02]  /*72c0*/  SYNCS.PHASECHK.TRANS64.TRYWAIT P0, [R7+URZ], R4 ;  /* 0x00000004070075a7 */ /* 0x001064000800017f */
[----:B-1----:R-:W-:Y:S05]  /*72d0*/  @!P0 NANOSLEEP.SYNCS 0x989680 ;  /* 0x009896800000895d */ /* 0x002fea0003900000 */
[----:B------:R-:W1:Y:S02]  /*72e0*/  @!P0 SYNCS.PHASECHK.TRANS64 P0, [R7+URZ], R4 ;  /* 0x00000004070085a7 */ /* 0x000e64000800007f */
[----:B-1----:R-:W-:Y:S05]  /*72f0*/  @!P0 BRA `(.L_x_135) ;  /* 0xfffffffc00f08947 */ /* 0x002fea000383ffff */
[----:B------:R-:W-:Y:S05]  /*7300*/  BRA `(.L_x_179) ;  /* 0xffffffec000c7947 */ /* 0x000fea000383ffff */
.L_x_136:
[----:B0-----:R0:W1:Y:S02]  /*7310*/  SYNCS.PHASECHK.TRANS64.TRYWAIT P0, [R6+URZ], R3 ;  /* 0x00000003060075a7 */ /* 0x001064000800017f */
[----:B-1----:R-:W-:Y:S05]  /*7320*/  @!P0 NANOSLEEP.SYNCS 0x989680 ;  /* 0x009896800000895d */ /* 0x002fea0003900000 */
[----:B------:R-:W1:Y:S02]  /*7330*/  @!P0 SYNCS.PHASECHK.TRANS64 P0, [R6+URZ], R3 ;  /* 0x00000003060085a7 */ /* 0x000e64000800007f */
[----:B-1----:R-:W-:Y:S05]  /*7340*/  @!P0 BRA `(.L_x_136) ;  /* 0xfffffffc00f08947 */ /* 0x002fea000383ffff */
[----:B------:R-:W-:Y:S05]  /*7350*/  BRA `(.L_x_180) ;  /* 0xffffffec001c7947 */ /* 0x000fea000383ffff */
.L_x_137:
[----:B0-----:R0:W1:Y:S02]  /*7360*/  SYNCS.PHASECHK.TRANS64.TRYWAIT P0, [R7+URZ], R4 ;  /* 0x00000004070075a7 */ /* 0x001064000800017f */
[----:B-1----:R-:W-:Y:S05]  /*7370*/  @!P0 NANOSLEEP.SYNCS 0x989680 ;  /* 0x009896800000895d */ /* 0x002fea0003900000 */
[----:B------:R-:W1:Y:S02]  /*7380*/  @!P0 SYNCS.PHASECHK.TRANS64 P0, [R7+URZ], R4 ;  /* 0x00000004070085a7 */ /* 0x000e64000800007f */
[----:B-1----:R-:W-:Y:S05]  /*7390*/  @!P0 BRA `(.L_x_137) ;  /* 0xfffffffc00f08947 */ /* 0x002fea000383ffff */
[----:B------:R-:W-:Y:S05]  /*73a0*/  BRA `(.L_x_181) ;  /* 0xffffffec002c7947 */ /* 0x000fea000383ffff */
.L_x_138:
[----:B0-----:R0:W1:Y:S02]  /*73b0*/  SYNCS.PHASECHK.TRANS64.TRYWAIT P0, [R6+URZ], R3 ;  /* 0x00000003060075a7 */ /* 0x001064000800017f */
[----:B-1----:R-:W-:Y:S05]  /*73c0*/  @!P0 NANOSLEEP.SYNCS 0x989680 ;  /* 0x009896800000895d */ /* 0x002fea0003900000 */
[----:B------:R-:W1:Y:S02]  /*73d0*/  @!P0 SYNCS.PHASECHK.TRANS64 P0, [R6+URZ], R3 ;  /* 0x00000003060085a7 */ /* 0x000e64000800007f */
[----:B-1----:R-:W-:Y:S05]  /*73e0*/  @!P0 BRA `(.L_x_138) ;  /* 0xfffffffc00f08947 */ /* 0x002fea000383ffff */
[----:B------:R-:W-:Y:S05]  /*73f0*/  BRA `(.L_x_182) ;  /* 0xffffffec003c7947 */ /* 0x000fea000383ffff */
.L_x_139:
[----:B0-----:R0:W1:Y:S02]  /*7400*/  SYNCS.PHASECHK.TRANS64.TRYWAIT P0, [R7+URZ], R4 ;  /* 0x00000004070075a7 */ /* 0x001064000800017f */
[----:B-1----:R-:W-:Y:S05]  /*7410*/  @!P0 NANOSLEEP.SYNCS 0x989680 ;  /* 0x009896800000895d */ /* 0x002fea0003900000 */
[----:B------:R-:W1:Y:S02]  /*7420*/  @!P0 SYNCS.PHASECHK.TRANS64 P0, [R7+URZ], R4 ;  /* 0x00000004070085a7 */ /* 0x000e64000800007f */
[----:B-1----:R-:W-:Y:S05]  /*7430*/  @!P0 BRA `(.L_x_139) ;  /* 0xfffffffc00f08947 */ /* 0x002fea000383ffff */
[----:B------:R-:W-:Y:S05]  /*7440*/  BRA `(.L_x_183) ;  /* 0xffffffec004c7947 */ /* 0x000fea000383ffff */
.L_x_140:
[----:B0-----:R0:W1:Y:S02]  /*7450*/  SYNCS.PHASECHK.TRANS64.TRYWAIT P0, [R6+URZ], R3 ;  /* 0x00000003060075a7 */ /* 0x001064000800017f */
[----:B-1----:R-:W-:Y:S05]  /*7460*/  @!P0 NANOSLEEP.SYNCS 0x989680 ;  /* 0x009896800000895d */ /* 0x002fea0003900000 */
[----:B------:R-:W1:Y:S02]  /*7470*/  @!P0 SYNCS.PHASECHK.TRANS64 P0, [R6+URZ], R3 ;  /* 0x00000003060085a7 */ /* 0x000e64000800007f */
[----:B-1----:R-:W-:Y:S05]  /*7480*/  @!P0 BRA `(.L_x_140) ;  /* 0xfffffffc00f08947 */ /* 0x002fea000383ffff */
[----:B------:R-:W-:Y:S05]  /*7490*/  BRA `(.L_x_184) ;  /* 0xffffffec005c7947 */ /* 0x000fea000383ffff */
.L_x_141:
[----:B0-----:R0:W1:Y:S02]  /*74a0*/  SYNCS.PHASECHK.TRANS64.TRYWAIT P0, [R7+URZ], R4 ;  /* 0x00000004070075a7 */ /* 0x001064000800017f */
[----:B-1----:R-:W-:Y:S05]  /*74b0*/  @!P0 NANOSLEEP.SYNCS 0x989680 ;  /* 0x009896800000895d */ /* 0x002fea0003900000 */
[----:B------:R-:W1:Y:S02]  /*74c0*/  @!P0 SYNCS.PHASECHK.TRANS64 P0, [R7+URZ], R4 ;  /* 0x00000004070085a7 */ /* 0x000e64000800007f */
[----:B-1----:R-:W-:Y:S05]  /*74d0*/  @!P0 BRA `(.L_x_141) ;  /* 0xfffffffc00f08947 */ /* 0x002fea000383ffff */
[----:B------:R-:W-:Y:S05]  /*74e0*/  BRA `(.L_x_185) ;  /* 0xffffffec006c7947 */ /* 0x000fea000383ffff */
.L_x_142:
[----:B0-----:R0:W1:Y:S02]  /*74f0*/  SYNCS.PHASECHK.TRANS64.TRYWAIT P0, [R6+URZ], R3 ;  /* 0x00000003060075a7 */ /* 0x001064000800017f */
[----:B-1----:R-:W-:Y:S05]  /*7500*/  @!P0 NANOSLEEP.SYNCS 0x989680 ;  /* 0x009896800000895d */ /* 0x002fea0003900000 */
[----:B------:R-:W1:Y:S02]  /*7510*/  @!P0 SYNCS.PHASECHK.TRANS64 P0, [R6+URZ], R3 ;  /* 0x00000003060085a7 */ /* 0x000e64000800007f */
[----:B-1----:R-:W-:Y:S05]  /*7520*/  @!P0 BRA `(.L_x_142) ;  /* 0xfffffffc00f08947 */ /* 0x002fea000383ffff */
[----:B------:R-:W-:Y:S05]  /*7530*/  BRA `(.L_x_186) ;  /* 0xffffffec007c7947 */ /* 0x000fea000383ffff */
.L_x_143:
[----:B0-----:R0:W1:Y:S02]  /*7540*/  SYNCS.PHASECHK.TRANS64.TRYWAIT P0, [R7+URZ], R4 ;  /* 0x00000004070075a7 */ /* 0x001064000800017f */
[----:B-1----:R-:W-:Y:S05]  /*7550*/  @!P0 NANOSLEEP.SYNCS 0x989680 ;  /* 0x009896800000895d */ /* 0x002fea0003900000 */
[----:B------:R-:W1:Y:S02]  /*7560*/  @!P0 SYNCS.PHASECHK.TRANS64 P0, [R7+URZ], R4 ;  /* 0x00000004070085a7 */ /* 0x000e64000800007f */
[----:B-1----:R-:W-:Y:S05]  /*7570*/  @!P0 BRA `(.L_x_143) ;  /* 0xfffffffc00f08947 */ /* 0x002fea000383ffff */
[----:B------:R-:W-:Y:S05]  /*7580*/  BRA `(.L_x_187) ;  /* 0xffffffec008c7947 */ /* 0x000fea000383ffff */
.L_x_144:
[----:B0-----:R0:W1:Y:S02]  /*7590*/  SYNCS.PHASECHK.TRANS64.TRYWAIT P0, [R6+URZ], R3 ;  /* 0x00000003060075a7 */ /* 0x001064000800017f */
[----:B-1----:R-:W-:Y:S05]  /*75a0*/  @!P0 NANOSLEEP.SYNCS 0x989680 ;  /* 0x009896800000895d */ /* 0x002fea0003900000 */
[----:B------:R-:W1:Y:S02]  /*75b0*/  @!P0 SYNCS.PHASECHK.TRANS64 P0, [R6+URZ], R3 ;  /* 0x00000003060085a7 */ /* 0x000e64000800007f */
[----:B-1----:R-:W-:Y:S05]  /*75c0*/  @!P0 BRA `(.L_x_144) ;  /* 0xfffffffc00f08947 */ /* 0x002fea000383ffff */
[----:B------:R-:W-:Y:S05]  /*75d0*/  BRA `(.L_x_188) ;  /* 0xffffffec009c7947 */ /* 0x000fea000383ffff */
.L_x_145:
[----:B0-----:R0:W1:Y:S02]  /*75e0*/  SYNCS.PHASECHK.TRANS64.TRYWAIT P0, [R7+URZ], R4 ;  /* 0x00000004070075a7 */ /* 0x001064000800017f */
[----:B-1----:R-:W-:Y:S05]  /*75f0*/  @!P0 NANOSLEEP.SYNCS 0x989680 ;  /* 0x009896800000895d */ /* 0x002fea0003900000 */
[----:B------:R-:W1:Y:S02]  /*7600*/  @!P0 SYNCS.PHASECHK.TRANS64 P0, [R7+URZ], R4 ;  /* 0x00000004070085a7 */ /* 0x000e64000800007f */
[----:B-1----:R-:W-:Y:S05]  /*7610*/  @!P0 BRA `(.L_x_145) ;  /* 0xfffffffc00f08947 */ /* 0x002fea000383ffff */
[----:B------:R-:W-:Y:S05]  /*7620*/  BRA `(.L_x_189) ;  /* 0xffffffec00ac7947 */ /* 0x000fea000383ffff */
.L_x_146:
[----:B0-----:R0:W1:Y:S02]  /*7630*/  SYNCS.PHASECHK.TRANS64.TRYWAIT P0, [R6+URZ], R3 ;  /* 0x00000003060075a7 */ /* 0x001064000800017f */
[----:B-1----:R-:W-:Y:S05]  /*7640*/  @!P0 NANOSLEEP.SYNCS 0x989680 ;  /* 0x009896800000895d */ /* 0x002fea0003900000 */
[----:B------:R-:W1:Y:S02]  /*7650*/  @!P0 SYNCS.PHASECHK.TRANS64 P0, [R6+URZ], R3 ;  /* 0x00000003060085a7 */ /* 0x000e64000800007f */
[----:B-1----:R-:W-:Y:S05]  /*7660*/  @!P0 BRA `(.L_x_146) ;  /* 0xfffffffc00f08947 */ /* 0x002fea000383ffff */
[----:B------:R-:W-:Y:S05]  /*7670*/  BRA `(.L_x_190) ;  /* 0xffffffec00bc7947 */ /* 0x000fea000383ffff */
.L_x_147:
[----:B0-----:R0:W1:Y:S02]  /*7680*/  SYNCS.PHASECHK.TRANS64.TRYWAIT P0, [R7+URZ], R4 ;  /* 0x00000004070075a7 */ /* 0x001064000800017f */
[----:B-1----:R-:W-:Y:S05]  /*7690*/  @!P0 NANOSLEEP.SYNCS 0x989680 ;  /* 0x009896800000895d */ /* 0x002fea0003900000 */
[----:B------:R-:W1:Y:S02]  /*76a0*/  @!P0 SYNCS.PHASECHK.TRANS64 P0, [R7+URZ], R4 ;  /* 0x00000004070085a7 */ /* 0x000e64000800007f */
[----:B-1----:R-:W-:Y:S05]  /*76b0*/  @!P0 BRA `(.L_x_147) ;  /* 0xfffffffc00f08947 */ /* 0x002fea000383ffff */
[----:B------:R-:W-:Y:S05]  /*76c0*/  BRA `(.L_x_191) ;  /* 0xffffffec00cc7947 */ /* 0x000fea000383ffff */
.L_x_148:
[----:B0-----:R0:W1:Y:S02]  /*76d0*/  SYNCS.PHASECHK.TRANS64.TRYWAIT P0, [R6+URZ], R3 ;  /* 0x00000003060075a7 */ /* 0x001064000800017f */
[----:B-1----:R-:W-:Y:S05]  /*76e0*/  @!P0 NANOSLEEP.SYNCS 0x989680 ;  /* 0x009896800000895d */ /* 0x002fea0003900000 */
[----:B------:R-:W1:Y:S02]  /*76f0*/  @!P0 SYNCS.PHASECHK.TRANS64 P0, [R6+URZ], R3 ;  /* 0x00000003060085a7 */ /* 0x000e64000800007f */
[----:B-1----:R-:W-:Y:S05]  /*7700*/  @!P0 BRA `(.L_x_148) ;  /* 0xfffffffc00f08947 */ /* 0x002fea000383ffff */
[----:B------:R-:W-:Y:S05]  /*7710*/  BRA `(.L_x_192) ;  /* 0xffffffec00dc7947 */ /* 0x000fea000383ffff */
.L_x_149:
[----:B0-----:R0:W1:Y:S02]  /*7720*/  SYNCS.PHASECHK.TRANS64.TRYWAIT P0, [R7+URZ], R4 ;  /* 0x00000004070075a7 */ /* 0x001064000800017f */
[----:B-1----:R-:W-:Y:S05]  /*7730*/  @!P0 NANOSLEEP.SYNCS 0x989680 ;  /* 0x009896800000895d */ /* 0x002fea0003900000 */
[----:B------:R-:W1:Y:S02]  /*7740*/  @!P0 SYNCS.PHASECHK.TRANS64 P0, [R7+URZ], R4 ;  /* 0x00000004070085a7 */ /* 0x000e64000800007f */
[----:B-1----:R-:W-:Y:S05]  /*7750*/  @!P0 BRA `(.L_x_149) ;  /* 0xfffffffc00f08947 */ /* 0x002fea000383ffff */
[----:B------:R-:W-:Y:S05]  /*7760*/  BRA `(.L_x_193) ;  /* 0xffffffec00ec7947 */ /* 0x000fea000383ffff */
.L_x_150:
[----:B0-----:R0:W1:Y:S02]  /*7770*/  SYNCS.PHASECHK.TRANS64.TRYWAIT P0, [R6+URZ], R3 ;  /* 0x00000003060075a7 */ /* 0x001064000800017f */
[----:B-1----:R-:W-:Y:S05]  /*7780*/  @!P0 NANOSLEEP.SYNCS 0x989680 ;  /* 0x009896800000895d */ /* 0x002fea0003900000 */
[----:B------:R-:W1:Y:S02]  /*7790*/  @!P0 SYNCS.PHASECHK.TRANS64 P0, [R6+URZ], R3 ;  /* 0x00000003060085a7 */ /* 0x000e64000800007f */
[----:B-1----:R-:W-:Y:S05]  /*77a0*/  @!P0 BRA `(.L_x_150) ;  /* 0xfffffffc00f08947 */ /* 0x002fea000383ffff */
[----:B------:R-:W-:Y:S05]  /*77b0*/  BRA `(.L_x_194) ;  /* 0xffffffec00fc7947 */ /* 0x000fea000383ffff */
.L_x_151:
[----:B0-----:R0:W1:Y:S02]  /*77c0*/  SYNCS.PHASECHK.TRANS64.TRYWAIT P0, [R7+URZ], R4 ;  /* 0x00000004070075a7 */ /* 0x001064000800017f */
[----:B-1----:R-:W-:Y:S05]  /*77d0*/  @!P0 NANOSLEEP.SYNCS 0x989680 ;  /* 0x009896800000895d */ /* 0x002fea0003900000 */
[----:B------:R-:W1:Y:S02]  /*77e0*/  @!P0 SYNCS.PHASECHK.TRANS64 P0, [R7+URZ], R4 ;  /* 0x00000004070085a7 */ /* 0x000e64000800007f */
[----:B-1----:R-:W-:Y:S05]  /*77f0*/  @!P0 BRA `(.L_x_151) ;  /* 0xfffffffc00f08947 */ /* 0x002fea000383ffff */
[----:B------:R-:W-:Y:S05]  /*7800*/  BRA `(.L_x_195) ;  /* 0xfffffff0000c7947 */ /* 0x000fea000383ffff */
.L_x_152:
[----:B0-----:R0:W1:Y:S02]  /*7810*/  SYNCS.PHASECHK.TRANS64.TRYWAIT P0, [R6+URZ], R3 ;  /* 0x00000003060075a7 */ /* 0x001064000800017f */
[----:B-1----:R-:W-:Y:S05]  /*7820*/  @!P0 NANOSLEEP.SYNCS 0x989680 ;  /* 0x009896800000895d */ /* 0x002fea0003900000 */
[----:B------:R-:W1:Y:S02]  /*7830*/  @!P0 SYNCS.PHASECHK.TRANS64 P0, [R6+URZ], R3 ;  /* 0x00000003060085a7 */ /* 0x000e64000800007f */
[----:B-1----:R-:W-:Y:S05]  /*7840*/  @!P0 BRA `(.L_x_152) ;  /* 0xfffffffc00f08947 */ /* 0x002fea000383ffff */
[----:B------:R-:W-:Y:S05]  /*7850*/  BRA `(.L_x_196) ;  /* 0xfffffff0001c7947 */ /* 0x000fea000383ffff */
.L_x_153:
[----:B0-----:R0:W1:Y:S02]  /*7860*/  SYNCS.PHASECHK.TRANS64.TRYWAIT P0, [R7+URZ], R4 ;  /* 0x00000004070075a7 */ /* 0x001064000800017f */
[----:B-1----:R-:W-:Y:S05]  /*7870*/  @!P0 NANOSLEEP.SYNCS 0x989680 ;  /* 0x009896800000895d */ /* 0x002fea0003900000 */
[----:B------:R-:W1:Y:S02]  /*7880*/  @!P0 SYNCS.PHASECHK.TRANS64 P0, [R7+URZ], R4 ;  /* 0x00000004070085a7 */ /* 0x000e64000800007f */
[----:B-1----:R-:W-:Y:S05]  /*7890*/  @!P0 BRA `(.L_x_153) ;  /* 0xfffffffc00f08947 */ /* 0x002fea000383ffff */
[----:B------:R-:W-:Y:S05]  /*78a0*/  BRA `(.L_x_197) ;  /* 0xfffffff0002c7947 */ /* 0x000fea000383ffff */
.L_x_154:
[----:B0-----:R0:W1:Y:S02]  /*78b0*/  SYNCS.PHASECHK.TRANS64.TRYWAIT P0, [R6+URZ], R3 ;  /* 0x00000003060075a7 */ /* 0x001064000800017f */
[----:B-1----:R-:W-:Y:S05]  /*78c0*/  @!P0 NANOSLEEP.SYNCS 0x989680 ;  /* 0x009896800000895d */ /* 0x002fea0003900000 */
[----:B------:R-:W1:Y:S02]  /*78d0*/  @!P0 SYNCS.PHASECHK.TRANS64 P0, [R6+URZ], R3 ;  /* 0x00000003060085a7 */ /* 0x000e64000800007f */
[----:B-1----:R-:W-:Y:S05]  /*78e0*/  @!P0 BRA `(.L_x_154) ;  /* 0xfffffffc00f08947 */ /* 0x002fea000383ffff */
[----:B------:R-:W-:Y:S05]  /*78f0*/  BRA `(.L_x_198) ;  /* 0xfffffff0003c7947 */ /* 0x000fea000383ffff */
.L_x_155:
[----:B0-----:R0:W1:Y:S02]  /*7900*/  SYNCS.PHASECHK.TRANS64.TRYWAIT P0, [R7+URZ], R4 ;  /* 0x00000004070075a7 */ /* 0x001064000800017f */
[----:B-1----:R-:W-:Y:S05]  /*7910*/  @!P0 NANOSLEEP.SYNCS 0x989680 ;  /* 0x009896800000895d */ /* 0x002fea0003900000 */
[----:B------:R-:W1:Y:S02]  /*7920*/  @!P0 SYNCS.PHASECHK.TRANS64 P0, [R7+URZ], R4 ;  /* 0x00000004070085a7 */ /* 0x000e64000800007f */
[----:B-1----:R-:W-:Y:S05]  /*7930*/  @!P0 BRA `(.L_x_155) ;  /* 0xfffffffc00f08947 */ /* 0x002fea000383ffff */
[----:B------:R-:W-:Y:S05]  /*7940*/  BRA `(.L_x_199) ;  /* 0xfffffff0004c7947 */ /* 0x000fea000383ffff */
.L_x_156:
[----:B0-----:R0:W1:Y:S02]  /*7950*/  SYNCS.PHASECHK.TRANS64.TRYWAIT P0, [R6+URZ], R3 ;  /* 0x00000003060075a7 */ /* 0x001064000800017f */
[----:B-1----:R-:W-:Y:S05]  /*7960*/  @!P0 NANOSLEEP.SYNCS 0x989680 ;  /* 0x009896800000895d */ /* 0x002fea0003900000 */
[----:B------:R-:W1:Y:S02]  /*7970*/  @!P0 SYNCS.PHASECHK.TRANS64 P0, [R6+URZ], R3 ;  /* 0x00000003060085a7 */ /* 0x000e64000800007f */
[----:B-1----:R-:W-:Y:S05]  /*7980*/  @!P0 BRA `(.L_x_156) ;  /* 0xfffffffc00f08947 */ /* 0x002fea000383ffff */
[----:B------:R-:W-:Y:S05]  /*7990*/  BRA `(.L_x_200) ;  /* 0xfffffff0005c7947 */ /* 0x000fea000383ffff */
.L_x_157:
[----:B0-----:R0:W1:Y:S02]  /*79a0*/  SYNCS.PHASECHK.TRANS64.TRYWAIT P0, [R7+URZ], R4 ;  /* 0x00000004070075a7 */ /* 0x001064000800017f */
[----:B-1----:R-:W-:Y:S05]  /*79b0*/  @!P0 NANOSLEEP.SYNCS 0x989680 ;  /* 0x009896800000895d */ /* 0x002fea0003900000 */
[----:B------:R-:W1:Y:S02]  /*79c0*/  @!P0 SYNCS.PHASECHK.TRANS64 P0, [R7+URZ], R4 ;  /* 0x00000004070085a7 */ /* 0x000e64000800007f */
[----:B-1----:R-:W-:Y:S05]  /*79d0*/  @!P0 BRA `(.L_x_157) ;  /* 0xfffffffc00f08947 */ /* 0x002fea000383ffff */
[----:B------:R-:W-:Y:S05]  /*79e0*/  BRA `(.L_x_201) ;  /* 0xfffffff0006c7947 */ /* 0x000fea000383ffff */
.L_x_158:
[----:B0-----:R0:W1:Y:S02]  /*79f0*/  SYNCS.PHASECHK.TRANS64.TRYWAIT P0, [R6+URZ], R3 ;  /* 0x00000003060075a7 */ /* 0x001064000800017f */
[----:B-1----:R-:W-:Y:S05]  /*7a00*/  @!P0 NANOSLEEP.SYNCS 0x989680 ;  /* 0x009896800000895d */ /* 0x002fea0003900000 */
[----:B------:R-:W1:Y:S02]  /*7a10*/  @!P0 SYNCS.PHASECHK.TRANS64 P0, [R6+URZ], R3 ;  /* 0x00000003060085a7 */ /* 0x000e64000800007f */
[----:B-1----:R-:W-:Y:S05]  /*7a20*/  @!P0 BRA `(.L_x_158) ;  /* 0xfffffffc00f08947 */ /* 0x002fea000383ffff */
[----:B------:R-:W-:Y:S05]  /*7a30*/  BRA `(.L_x_202) ;  /* 0xfffffff0007c7947 */ /* 0x000fea000383ffff */
.L_x_159:
[----:B0-----:R0:W1:Y:S02]  /*7a40*/  SYNCS.PHASECHK.TRANS64.TRYWAIT P0, [R7+URZ], R4 ;  /* 0x00000004070075a7 */ /* 0x001064000800017f */
[----:B-1----:R-:W-:Y:S05]  /*7a50*/  @!P0 NANOSLEEP.SYNCS 0x989680 ;  /* 0x009896800000895d */ /* 0x002fea0003900000 */
[----:B------:R-:W1:Y:S02]  /*7a60*/  @!P0 SYNCS.PHASECHK.TRANS64 P0, [R7+URZ], R4 ;  /* 0x00000004070085a7 */ /* 0x000e64000800007f */
[----:B-1----:R-:W-:Y:S05]  /*7a70*/  @!P0 BRA `(.L_x_159) ;  /* 0xfffffffc00f08947 */ /* 0x002fea000383ffff */
[----:B------:R-:W-:Y:S05]  /*7a80*/  BRA `(.L_x_203) ;  /* 0xfffffff0008c7947 */ /* 0x000fea000383ffff */
.L_x_160:
[----:B-1----:R1:W2:Y:S02]  /*7a90*/  SYNCS.PHASECHK.TRANS64.TRYWAIT P0, [R6+URZ], R3 ;  /* 0x00000003060075a7 */ /* 0x0022a4000800017f */
[----:B--2---:R-:W-:Y:S05]  /*7aa0*/  @!P0 NANOSLEEP.SYNCS 0x989680 ;  /* 0x009896800000895d */ /* 0x004fea0003900000 */
[----:B------:R-:W2:Y:S02]  /*7ab0*/  @!P0 SYNCS.PHASECHK.TRANS64 P0, [R6+URZ], R3 ;  /* 0x00000003060085a7 */ /* 0x000ea4000800007f */
[----:B--2---:R-:W-:Y:S05]  /*7ac0*/  @!P0 BRA `(.L_x_160) ;  /* 0xfffffffc00f08947 */ /* 0x004fea000383ffff */
[----:B------:R-:W-:Y:S05]  /*7ad0*/  BRA `(.L_x_204) ;  /* 0xfffffff000947947 */ /* 0x000fea000383ffff */
.L_x_205:
[----:B------:R-:W-:-:S00]  /*7ae0*/  BRA `(.L_x_205) ;  /* 0xfffffffc00fc7947 */ /* 0x000fc0000383ffff */
[----:B------:R-:W-:-:S00]  /*7af0*/  NOP ;  /* 0x0000000000007918 */ /* 0x000fc00000000000 */
        /* <DEDUP_REMOVED lines=8> */
.L_x_206:


//--------------------- .nv.global.init           --------------------------
	.section	.nv.global.init,"aw",@progbits
.nv.global.init:
	.type		$str$22,@object
	.size		$str$22,($str$23 - $str$22)
$str$22:
        /*0000*/ 	.byte	0x6b, 0x5f, 0x74, 0x69, 0x6c, 0x65, 0x5f, 0x63, 0x6f, 0x75, 0x6e, 0x74, 0x20, 0x3e, 0x3d, 0x20
        /*0010*/ 	.byte	0x31, 0x00
	.type		$str$23,@object
	.size		$str$23,(__unnamed_1 - $str$23)
$str$23:
        /*0012*/ 	.byte	0x2f, 0x74, 0x6d, 0x70, 0x2f, 0x63, 0x75, 0x74, 0x6c, 0x61, 0x73, 0x73, 0x5f, 0x73, 0x77, 0x65
        /*0022*/ 	.byte	0x65, 0x70, 0x5f, 0x73, 0x72, 0x63, 0x2f, 0x69, 0x6e, 0x63, 0x6c, 0x75, 0x64, 0x65, 0x2f, 0x63
        /*0032*/ 	.byte	0x75, 0x74, 0x6c, 0x61, 0x73, 0x73, 0x2f, 0x67, 0x65, 0x6d, 0x6d, 0x2f, 0x63, 0x6f, 0x6c, 0x6c
        /*0042*/ 	.byte	0x65, 0x63, 0x74, 0x69, 0x76, 0x65, 0x2f, 0x73, 0x6d, 0x39, 0x30, 0x5f, 0x6d, 0x6d, 0x61, 0x5f
        /*0052*/ 	.byte	0x74, 0x6d, 0x61, 0x5f, 0x67, 0x6d, 0x6d, 0x61, 0x5f, 0x73, 0x73, 0x5f, 0x77, 0x61, 0x72, 0x70
        /*0062*/ 	.byte	0x73, 0x70, 0x65, 0x63, 0x69, 0x61, 0x6c, 0x69, 0x7a, 0x65, 0x64, 0x2e, 0x68, 0x70, 0x70, 0x00
	.type		__unnamed_1,@object
	.size		__unnamed_1,(.L_0 - __unnamed_1)
__unnamed_1:
        /*0072*/ 	.byte	0x76, 0x6f, 0x69, 0x64, 0x20, 0x63, 0x75, 0x74, 0x6c, 0x61, 0x73, 0x73, 0x3a, 0x3a, 0x67, 0x65
        /* <DEDUP_REMOVED lines=172> */
        /*0b42*/ 	.byte	0x6e, 0x74, 0x69, 0x74, 0x79, 0x5d, 0x00
.L_0:


//--------------------- .nv.shared._ZN7cutlass13device_kernelINS_4gemm6kernel13GemmUniversalIN4cute5tupleIJiiiiEEENS1_10collective13CollectiveMmaINS1_34MainloopSm90TmaGmmaWarpSpecializedILi37ENS5_IJNS4_1CILi2EEENSA_ILi1EEESC_EEENS1_35KernelTmaWarpSpecializedCooperativeEEENS5_IJNSA_ILi128EEENSA_ILi64EEENSA_ILi32EEEEEEaNS5_IJlSC_lEEEaSK_NS4_8TiledMMAINS4_8MMA_AtomIJNS4_4SM904GMMA26MMA_64x64x32_S32S8S8_SS_TNEEEENS4_6LayoutISD_NS5_IJSC_NSA_ILi0EEESS_EEEEENS5_IJNS4_10UnderscoreESV_SV_EEEEENS4_13SM90_TMA_LOADENS4_14ComposedLayoutINS4_7SwizzleILi1ELi4ELi3EEENS4_18smem_ptr_flag_bitsILi8EEENSR_INS5_IJNSA_ILi8EEESI_EEENS5_IJSI_SC_EEEEEEEvNS4_8identityENS4_23SM90_TMA_LOAD_MULTICASTES18_vS19_EENS_8epilogue10collective6detail29Sm90TmaWarpSpecializedAdapterINS1D_15DefaultEpilogueIaSK_SK_NS1C_6thread17LinearCombinationIaLi1EiiLNS1H_9ScaleType4KindE0ELNS_15FloatRoundStyleE2EaEENS1_15EpilogueDefaultEEEEEvvEEEEvNT_6ParamsE --------------------------
	.section	.nv.shared._ZN7cutlass13device_kernelINS_4gemm6kernel13GemmUniversalIN4cute5tupleIJiiiiEEENS1_10collective13CollectiveMmaINS1_34MainloopSm90TmaGmmaWarpSpecializedILi37ENS5_IJNS4_1CILi2EEENSA_ILi1EEESC_EEENS1_35KernelTmaWarpSpecializedCooperativeEEENS5_IJNSA_ILi128EEENSA_ILi64EEENSA_ILi32EEEEEEaNS5_IJlSC_lEEEaSK_NS4_8TiledMMAINS4_8MMA_AtomIJNS4_4SM904GMMA26MMA_64x64x32_S32S8S8_SS_TNEEEENS4_6LayoutISD_NS5_IJSC_NSA_ILi0EEESS_EEEEENS5_IJNS4_10UnderscoreESV_SV_EEEEENS4_13SM90_TMA_LOADENS4_14ComposedLayoutINS4_7SwizzleILi1ELi4ELi3EEENS4_18smem_ptr_flag_bitsILi8EEENSR_INS5_IJNSA_ILi8EEESI_EEENS5_IJSI_SC_EEEEEEEvNS4_8identityENS4_23SM90_TMA_LOAD_MULTICASTES18_vS19_EENS_8epilogue10collective6detail29Sm90TmaWarpSpecializedAdapterINS1D_15DefaultEpilogueIaSK_SK_NS1C_6thread17LinearCombinationIaLi1EiiLNS1H_9ScaleType4KindE0ELNS_15FloatRoundStyleE2EaEENS1_15EpilogueDefaultEEEEEvvEEEEvNT_6ParamsE,"aw",@nobits
	.sectionflags	@""
	.align	16
	.zero		1024


//--------------------- .nv.shared.reserved.0     --------------------------
	.section	.nv.shared.reserved.0,"aw",@nobits
	.weak		__nv_reservedSMEM_offset_0_alias
	.size		__nv_reservedSMEM_offset_0_alias, 0, 0
	.other		__nv_reservedSMEM_offset_0_alias,@"STO_CUDA_RESERVED_SHARED STV_DEFAULT"
__nv_reservedSMEM_offset_0_alias:
	.zero		0


//--------------------- .nv.global                --------------------------
	.section	.nv.global,"aw",@nobits
.nv.global:
	.type		_ZN39_INTERNAL_f220e9b7_4_k_cu_ff9b8fd8_50774cute1_E,@object
	.size		_ZN39_INTERNAL_f220e9b7_4_k_cu_ff9b8fd8_50774cute1_E,(_ZN39_INTERNAL_f220e9b7_4_k_cu_ff9b8fd8_50774cuda3std3__45__cpo6cbeginE - _ZN39_INTERNAL_f220e9b7_4_k_cu_ff9b8fd8_50774cute1_E)
_ZN39_INTERNAL_f220e9b7_4_k_cu_ff9b8fd8_50774cute1_E:
	.zero		1
	.type		_ZN39_INTERNAL_f220e9b7_4_k_cu_ff9b8fd8_50774cuda3std3__45__cpo6cbeginE,@object
	.size		_ZN39_INTERNAL_f220e9b7_4_k_cu_ff9b8fd8_50774cuda3std3__45__cpo6cbeginE,(_ZN39_INTERNAL_f220e9b7_4_k_cu_ff9b8fd8_50774cuda3std3__48in_placeE - _ZN39_INTERNAL_f220e9b7_4_k_cu_ff9b8fd8_50774cuda3std3__45__cpo6cbeginE)
_ZN39_INTERNAL_f220e9b7_4_k_cu_ff9b8fd8_50774cuda3std3__45__cpo6cbeginE:
	.zero		1
	.type		_ZN39_INTERNAL_f220e9b7_4_k_cu_ff9b8fd8_50774cuda3std3__48in_placeE,@object
	.size		_ZN39_INTERNAL_f220e9b7_4_k_cu_ff9b8fd8_50774cuda3std3__48in_placeE,(_ZN39_INTERNAL_f220e9b7_4_k_cu_ff9b8fd8_50774cuda3std6ranges3__45__cpo9iter_moveE - _ZN39_INTERNAL_f220e9b7_4_k_cu_ff9b8fd8_50774cuda3std3__48in_placeE)
_ZN39_INTERNAL_f220e9b7_4_k_cu_ff9b8fd8_50774cuda3std3__48in_placeE:
	.zero		1
	.type		_ZN39_INTERNAL_f220e9b7_4_k_cu_ff9b8fd8_50774cuda3std6ranges3__45__cpo9iter_moveE,@object
	.size		_ZN39_INTERNAL_f220e9b7_4_k_cu_ff9b8fd8_50774cuda3std6ranges3__45__cpo9iter_moveE,(_ZN39_INTERNAL_f220e9b7_4_k_cu_ff9b8fd8_50774cuda3std3__45__cpo5beginE - _ZN39_INTERNAL_f220e9b7_4_k_cu_ff9b8fd8_50774cuda3std6ranges3__45__cpo9iter_moveE)
_ZN39_INTERNAL_f220e9b7_4_k_cu_ff9b8fd8_50774cuda3std6ranges3__45__cpo9iter_moveE:
	.zero		1
	.type		_ZN39_INTERNAL_f220e9b7_4_k_cu_ff9b8fd8_50774cuda3std3__45__cpo5beginE,@object
	.size		_ZN39_INTERNAL_f220e9b7_4_k_cu_ff9b8fd8_50774cuda3std3__45__cpo5beginE,(_ZN39_INTERNAL_f220e9b7_4_k_cu_ff9b8fd8_50774cuda3std3__441_GLOBAL__N__f220e9b7_4_k_cu_ff9b8fd8_50776ignoreE - _ZN39_INTERNAL_f220e9b7_4_k_cu_ff9b8fd8_50774cuda3std3__45__cpo5beginE)
_ZN39_INTERNAL_f220e9b7_4_k_cu_ff9b8fd8_50774cuda3std3__45__cpo5beginE:
	.zero		1
	.type		_ZN39_INTERNAL_f220e9b7_4_k_cu_ff9b8fd8_50774cuda3std3__441_GLOBAL__N__f220e9b7_4_k_cu_ff9b8fd8_50776ignoreE,@object
	.size		_ZN39_INTERNAL_f220e9b7_4_k_cu_ff9b8fd8_50774cuda3std3__441_GLOBAL__N__f220e9b7_4_k_cu_ff9b8fd8_50776ignoreE,(_ZN39_INTERNAL_f220e9b7_4_k_cu_ff9b8fd8_50774cute7productE - _ZN39_INTERNAL_f220e9b7_4_k_cu_ff9b8fd8_50774cuda3std3__441_GLOBAL__N__f220e9b7_4_k_cu_ff9b8fd8_50776ignoreE)
_ZN39_INTERNAL_f220e9b7_4_k_cu_ff9b8fd8_50774cuda3std3__441_GLOBAL__N__f220e9b7_4_k_cu_ff9b8fd8_50776ignoreE:
	.zero		1
	.type		_ZN39_INTERNAL_f220e9b7_4_k_cu_ff9b8fd8_50774cute7productE,@object
	.size		_ZN39_INTERNAL_f220e9b7_4_k_cu_ff9b8fd8_50774cute7productE,(_ZN39_INTERNAL_f220e9b7_4_k_cu_ff9b8fd8_50774cuda3std3__45__cpo3endE - _ZN39_INTERNAL_f220e9b7_4_k_cu_ff9b8fd8_50774cute7productE)
_ZN39_INTERNAL_f220e9b7_4_k_cu_ff9b8fd8_50774cute7productE:
	.zero		1
	.type		_ZN39_INTERNAL_f220e9b7_4_k_cu_ff9b8fd8_50774cuda3std3__45__cpo3endE,@object
	.size		_ZN39_INTERNAL_f220e9b7_4_k_cu_ff9b8fd8_50774cuda3std3__45__cpo3endE,(_ZN39_INTERNAL_f220e9b7_4_k_cu_ff9b8fd8_50774cuda3std3__419piecewise_constructE - _ZN39_INTERNAL_f220e9b7_4_k_cu_ff9b8fd8_50774cuda3std3__45__cpo3endE)
_ZN39_INTERNAL_f220e9b7_4_k_cu_ff9b8fd8_50774cuda3std3__45__cpo3endE:
	.zero		1
	.type		_ZN39_INTERNAL_f220e9b7_4_k_cu_ff9b8fd8_50774cuda3std3__419piecewise_constructE,@object
	.size		_ZN39_INTERNAL_f220e9b7_4_k_cu_ff9b8fd8_50774cuda3std3__419piecewise_constructE,(_ZN39_INTERNAL_f220e9b7_4_k_cu_ff9b8fd8_50774cuda3std3__45__cpo4cendE - _ZN39_INTERNAL_f220e9b7_4_k_cu_ff9b8fd8_50774cuda3std3__419piecewise_constructE)
_ZN39_INTERNAL_f220e9b7_4_k_cu_ff9b8fd8_50774cuda3std3__419piecewise_constructE:
	.zero		1
	.type		_ZN39_INTERNAL_f220e9b7_4_k_cu_ff9b8fd8_50774cuda3std3__45__cpo4cendE,@object
	.size		_ZN39_INTERNAL_f220e9b7_4_k_cu_ff9b8fd8_50774cuda3std3__45__cpo4cendE,(_ZN39_INTERNAL_f220e9b7_4_k_cu_ff9b8fd8_50774cuda3std6ranges3__45__cpo4swapE - _ZN39_INTERNAL_f220e9b7_4_k_cu_ff9b8fd8_50774cuda3std3__45__cpo4cendE)
_ZN39_INTERNAL_f220e9b7_4_k_cu_ff9b8fd8_50774cuda3std3__45__cpo4cendE:
	.zero		1
	.type		_ZN39_INTERNAL_f220e9b7_4_k_cu_ff9b8fd8_50774cuda3std6ranges3__45__cpo4swapE,@object
	.size		_ZN39_INTERNAL_f220e9b7_4_k_cu_ff9b8fd8_50774cuda3std6ranges3__45__cpo4swapE,(.L_8 - _ZN39_INTERNAL_f220e9b7_4_k_cu_ff9b8fd8_50774cuda3std6ranges3__45__cpo4swapE)
_ZN39_INTERNAL_f220e9b7_4_k_cu_ff9b8fd8_50774cuda3std6ranges3__45__cpo4swapE:
	.zero		1
.L_8:


//--------------------- .nv.constant0._ZN7cutlass13device_kernelINS_4gemm6kernel13GemmUniversalIN4cute5tupleIJiiiiEEENS1_10collective13CollectiveMmaINS1_34MainloopSm90TmaGmmaWarpSpecializedILi37ENS5_IJNS4_1CILi2EEENSA_ILi1EEESC_EEENS1_35KernelTmaWarpSpecializedCooperativeEEENS5_IJNSA_ILi128EEENSA_ILi64EEENSA_ILi32EEEEEEaNS5_IJlSC_lEEEaSK_NS4_8TiledMMAINS4_8MMA_AtomIJNS4_4SM904GMMA26MMA_64x64x32_S32S8S8_SS_TNEEEENS4_6LayoutISD_NS5_IJSC_NSA_ILi0EEESS_EEEEENS5_IJNS4_10UnderscoreESV_SV_EEEEENS4_13SM90_TMA_LOADENS4_14ComposedLayoutINS4_7SwizzleILi1ELi4ELi3EEENS4_18smem_ptr_flag_bitsILi8EEENSR_INS5_IJNSA_ILi8EEESI_EEENS5_IJSI_SC_EEEEEEEvNS4_8identityENS4_23SM90_TMA_LOAD_MULTICASTES18_vS19_EENS_8epilogue10collective6detail29Sm90TmaWarpSpecializedAdapterINS1D_15DefaultEpilogueIaSK_SK_NS1C_6thread17LinearCombinationIaLi1EiiLNS1H_9ScaleType4KindE0ELNS_15FloatRoundStyleE2EaEENS1_15EpilogueDefaultEEEEEvvEEEEvNT_6ParamsE --------------------------
	.section	.nv.constant0._ZN7cutlass13device_kernelINS_4gemm6kernel13GemmUniversalIN4cute5tupleIJiiiiEEENS1_10collective13CollectiveMmaINS1_34MainloopSm90TmaGmmaWarpSpecializedILi37ENS5_IJNS4_1CILi2EEENSA_ILi1EEESC_EEENS1_35KernelTmaWarpSpecializedCooperativeEEENS5_IJNSA_ILi128EEENSA_ILi64EEENSA_ILi32EEEEEEaNS5_IJlSC_lEEEaSK_NS4_8TiledMMAINS4_8MMA_AtomIJNS4_4SM904GMMA26MMA_64x64x32_S32S8S8_SS_TNEEEENS4_6LayoutISD_NS5_IJSC_NSA_ILi0EEESS_EEEEENS5_IJNS4_10UnderscoreESV_SV_EEEEENS4_13SM90_TMA_LOADENS4_14ComposedLayoutINS4_7SwizzleILi1ELi4ELi3EEENS4_18smem_ptr_flag_bitsILi8EEENSR_INS5_IJNSA_ILi8EEESI_EEENS5_IJSI_SC_EEEEEEEvNS4_8identityENS4_23SM90_TMA_LOAD_MULTICASTES18_vS19_EENS_8epilogue10collective6detail29Sm90TmaWarpSpecializedAdapterINS1D_15DefaultEpilogueIaSK_SK_NS1C_6thread17LinearCombinationIaLi1EiiLNS1H_9ScaleType4KindE0ELNS_15FloatRoundStyleE2EaEENS1_15EpilogueDefaultEEEEEvvEEEEvNT_6ParamsE,"a",@progbits
	.sectionflags	@""
	.align	4
.nv.constant0._ZN7cutlass13device_kernelINS_4gemm6kernel13GemmUniversalIN4cute5tupleIJiiiiEEENS1_10collective13CollectiveMmaINS1_34MainloopSm90TmaGmmaWarpSpecializedILi37ENS5_IJNS4_1CILi2EEENSA_ILi1EEESC_EEENS1_35KernelTmaWarpSpecializedCooperativeEEENS5_IJNSA_ILi128EEENSA_ILi64EEENSA_ILi32EEEEEEaNS5_IJlSC_lEEEaSK_NS4_8TiledMMAINS4_8MMA_AtomIJNS4_4SM904GMMA26MMA_64x64x32_S32S8S8_SS_TNEEEENS4_6LayoutISD_NS5_IJSC_NSA_ILi0EEESS_EEEEENS5_IJNS4_10UnderscoreESV_SV_EEEEENS4_13SM90_TMA_LOADENS4_14ComposedLayoutINS4_7SwizzleILi1ELi4ELi3EEENS4_18smem_ptr_flag_bitsILi8EEENSR_INS5_IJNSA_ILi8EEESI_EEENS5_IJSI_SC_EEEEEEEvNS4_8identityENS4_23SM90_TMA_LOAD_MULTICASTES18_vS19_EENS_8epilogue10collective6detail29Sm90TmaWarpSpecializedAdapterINS1D_15DefaultEpilogueIaSK_SK_NS1C_6thread17LinearCombinationIaLi1EiiLNS1H_9ScaleType4KindE0ELNS_15FloatRoundStyleE2EaEENS1_15EpilogueDefaultEEEEEvvEEEEvNT_6ParamsE:
	.zero		1664


//--------------------- SYMBOLS --------------------------

	.type		.nv.reservedSmem.offset0,@object
	.size		.nv.reservedSmem.offset0,0x4
	.type		__assertfail,@function
